//
// Generated by NVIDIA NVVM Compiler
//
// Compiler Build ID: CL-36424714
// Cuda compilation tools, release 13.0, V13.0.88
// Based on NVVM 20.0.0
//

.version 9.0
.target sm_100
.address_size 64

	// .globl	acosc_batch_f32

.visible .entry acosc_batch_f32(
	.param .u64 .ptr .align 1 acosc_batch_f32_param_0,
	.param .u64 .ptr .align 1 acosc_batch_f32_param_1,
	.param .u32 acosc_batch_f32_param_2,
	.param .u32 acosc_batch_f32_param_3,
	.param .u64 .ptr .align 1 acosc_batch_f32_param_4,
	.param .u64 .ptr .align 1 acosc_batch_f32_param_5
)
{
	.local .align 8 .b8 	__local_depot0[184];
	.reg .b64 	%SP;
	.reg .b64 	%SPL;
	.reg .pred 	%p<19>;
	.reg .b16 	%rs<26>;
	.reg .b32 	%r<117>;
	.reg .b32 	%f<335>;
	.reg .b64 	%rd<102>;

	mov.u64 	%SPL, __local_depot0;
	ld.param.u32 	%r37, [acosc_batch_f32_param_2];
	ld.param.u32 	%r38, [acosc_batch_f32_param_3];
	ld.param.u64 	%rd33, [acosc_batch_f32_param_4];
	ld.param.u64 	%rd34, [acosc_batch_f32_param_5];
	cvta.to.global.u64 	%rd1, %rd34;
	cvta.to.global.u64 	%rd2, %rd33;
	add.u64 	%rd3, %SPL, 0;
	add.u64 	%rd4, %SPL, 24;
	add.u64 	%rd5, %SPL, 160;
	setp.lt.s32 	%p1, %r37, 1;
	@%p1 bra 	$L__BB0_14;
	ld.param.u32 	%r98, [acosc_batch_f32_param_2];
	mov.u32 	%r1, %ctaid.x;
	mov.u32 	%r2, %ntid.x;
	mov.u32 	%r3, %tid.x;
	mad.lo.s32 	%r103, %r1, %r2, %r3;
	setp.ge.s32 	%p2, %r103, %r98;
	@%p2 bra 	$L__BB0_4;
	mov.u32 	%r39, %nctaid.x;
	mul.lo.s32 	%r5, %r2, %r39;
$L__BB0_3:
	ld.param.u32 	%r99, [acosc_batch_f32_param_2];
	mul.wide.s32 	%rd38, %r103, 4;
	add.s64 	%rd39, %rd2, %rd38;
	mov.b32 	%r40, 2147483647;
	st.global.u32 	[%rd39], %r40;
	add.s64 	%rd40, %rd1, %rd38;
	st.global.u32 	[%rd40], %r40;
	add.s32 	%r103, %r103, %r5;
	setp.lt.s32 	%p3, %r103, %r99;
	@%p3 bra 	$L__BB0_3;
$L__BB0_4:
	bar.sync 	0;
	or.b32  	%r41, %r1, %r3;
	setp.ne.s32 	%p4, %r41, 0;
	@%p4 bra 	$L__BB0_14;
	ld.param.u32 	%r100, [acosc_batch_f32_param_2];
	max.s32 	%r105, %r38, 0;
	setp.ge.s32 	%p5, %r38, %r100;
	sub.s32 	%r42, %r100, %r105;
	setp.lt.s32 	%p6, %r42, 39;
	or.pred  	%p7, %p5, %p6;
	@%p7 bra 	$L__BB0_14;
	ld.param.u32 	%r101, [acosc_batch_f32_param_2];
	ld.param.u64 	%rd88, [acosc_batch_f32_param_1];
	ld.param.u64 	%rd85, [acosc_batch_f32_param_0];
	cvta.to.global.u64 	%rd41, %rd85;
	mul.wide.u32 	%rd42, %r105, 4;
	add.s64 	%rd43, %rd41, %rd42;
	ld.global.nc.f32 	%f24, [%rd43];
	cvta.to.global.u64 	%rd6, %rd88;
	add.s64 	%rd44, %rd6, %rd42;
	ld.global.nc.f32 	%f25, [%rd44];
	add.f32 	%f26, %f24, %f25;
	mul.f32 	%f27, %f26, 0f3F000000;
	add.f32 	%f28, %f27, 0f00000000;
	ld.global.nc.f32 	%f29, [%rd43+4];
	ld.global.nc.f32 	%f30, [%rd44+4];
	add.f32 	%f31, %f29, %f30;
	mul.f32 	%f32, %f31, 0f3F000000;
	add.f32 	%f33, %f28, %f32;
	ld.global.nc.f32 	%f34, [%rd43+8];
	ld.global.nc.f32 	%f35, [%rd44+8];
	add.f32 	%f36, %f34, %f35;
	mul.f32 	%f37, %f36, 0f3F000000;
	add.f32 	%f38, %f33, %f37;
	ld.global.nc.f32 	%f39, [%rd43+12];
	ld.global.nc.f32 	%f40, [%rd44+12];
	add.f32 	%f41, %f39, %f40;
	mul.f32 	%f42, %f41, 0f3F000000;
	add.f32 	%f43, %f38, %f42;
	ld.global.nc.f32 	%f44, [%rd43+16];
	ld.global.nc.f32 	%f45, [%rd44+16];
	add.f32 	%f46, %f44, %f45;
	mul.f32 	%f47, %f46, 0f3F000000;
	add.f32 	%f48, %f43, %f47;
	st.local.f32 	[%rd3+16], %f47;
	ld.global.nc.f32 	%f49, [%rd43+20];
	ld.global.nc.f32 	%f50, [%rd44+20];
	add.f32 	%f51, %f49, %f50;
	mul.f32 	%f52, %f51, 0f3F000000;
	add.f32 	%f53, %f48, %f52;
	st.local.v2.f32 	[%rd4+16], {%f47, %f52};
	ld.global.nc.f32 	%f54, [%rd43+24];
	ld.global.nc.f32 	%f55, [%rd44+24];
	add.f32 	%f56, %f54, %f55;
	mul.f32 	%f57, %f56, 0f3F000000;
	add.f32 	%f58, %f53, %f57;
	ld.global.nc.f32 	%f59, [%rd43+28];
	ld.global.nc.f32 	%f60, [%rd44+28];
	add.f32 	%f61, %f59, %f60;
	mul.f32 	%f62, %f61, 0f3F000000;
	add.f32 	%f63, %f58, %f62;
	st.local.v2.f32 	[%rd4+24], {%f57, %f62};
	ld.global.nc.f32 	%f64, [%rd43+32];
	ld.global.nc.f32 	%f65, [%rd44+32];
	add.f32 	%f66, %f64, %f65;
	mul.f32 	%f67, %f66, 0f3F000000;
	add.f32 	%f68, %f63, %f67;
	ld.global.nc.f32 	%f69, [%rd43+36];
	ld.global.nc.f32 	%f70, [%rd44+36];
	add.f32 	%f71, %f69, %f70;
	mul.f32 	%f72, %f71, 0f3F000000;
	add.f32 	%f73, %f68, %f72;
	st.local.v2.f32 	[%rd4+32], {%f67, %f72};
	ld.global.nc.f32 	%f74, [%rd43+40];
	ld.global.nc.f32 	%f75, [%rd44+40];
	add.f32 	%f76, %f74, %f75;
	mul.f32 	%f77, %f76, 0f3F000000;
	add.f32 	%f78, %f73, %f77;
	ld.global.nc.f32 	%f79, [%rd43+44];
	ld.global.nc.f32 	%f80, [%rd44+44];
	add.f32 	%f81, %f79, %f80;
	mul.f32 	%f82, %f81, 0f3F000000;
	add.f32 	%f83, %f78, %f82;
	st.local.v2.f32 	[%rd4+40], {%f77, %f82};
	ld.global.nc.f32 	%f84, [%rd43+48];
	ld.global.nc.f32 	%f85, [%rd44+48];
	add.f32 	%f86, %f84, %f85;
	mul.f32 	%f87, %f86, 0f3F000000;
	add.f32 	%f88, %f83, %f87;
	ld.global.nc.f32 	%f89, [%rd43+52];
	ld.global.nc.f32 	%f90, [%rd44+52];
	add.f32 	%f91, %f89, %f90;
	mul.f32 	%f92, %f91, 0f3F000000;
	add.f32 	%f93, %f88, %f92;
	st.local.v2.f32 	[%rd4+48], {%f87, %f92};
	ld.global.nc.f32 	%f94, [%rd43+56];
	ld.global.nc.f32 	%f95, [%rd44+56];
	add.f32 	%f96, %f94, %f95;
	mul.f32 	%f97, %f96, 0f3F000000;
	add.f32 	%f98, %f93, %f97;
	ld.global.nc.f32 	%f99, [%rd43+60];
	ld.global.nc.f32 	%f100, [%rd44+60];
	add.f32 	%f101, %f99, %f100;
	mul.f32 	%f102, %f101, 0f3F000000;
	add.f32 	%f103, %f98, %f102;
	st.local.v2.f32 	[%rd4+56], {%f97, %f102};
	ld.global.nc.f32 	%f104, [%rd43+64];
	ld.global.nc.f32 	%f105, [%rd44+64];
	add.f32 	%f106, %f104, %f105;
	mul.f32 	%f107, %f106, 0f3F000000;
	add.f32 	%f108, %f103, %f107;
	ld.global.nc.f32 	%f109, [%rd43+68];
	ld.global.nc.f32 	%f110, [%rd44+68];
	add.f32 	%f111, %f109, %f110;
	mul.f32 	%f112, %f111, 0f3F000000;
	add.f32 	%f113, %f108, %f112;
	st.local.v2.f32 	[%rd4+64], {%f107, %f112};
	ld.global.nc.f32 	%f114, [%rd43+72];
	ld.global.nc.f32 	%f115, [%rd44+72];
	add.f32 	%f116, %f114, %f115;
	mul.f32 	%f117, %f116, 0f3F000000;
	add.f32 	%f118, %f113, %f117;
	ld.global.nc.f32 	%f119, [%rd43+76];
	ld.global.nc.f32 	%f120, [%rd44+76];
	add.f32 	%f121, %f119, %f120;
	mul.f32 	%f122, %f121, 0f3F000000;
	add.f32 	%f123, %f118, %f122;
	st.local.v2.f32 	[%rd4+72], {%f117, %f122};
	ld.global.nc.f32 	%f124, [%rd43+80];
	ld.global.nc.f32 	%f125, [%rd44+80];
	add.f32 	%f126, %f124, %f125;
	mul.f32 	%f127, %f126, 0f3F000000;
	add.f32 	%f128, %f123, %f127;
	ld.global.nc.f32 	%f129, [%rd43+84];
	ld.global.nc.f32 	%f130, [%rd44+84];
	add.f32 	%f131, %f129, %f130;
	mul.f32 	%f132, %f131, 0f3F000000;
	add.f32 	%f133, %f128, %f132;
	st.local.v2.f32 	[%rd4+80], {%f127, %f132};
	ld.global.nc.f32 	%f134, [%rd43+88];
	ld.global.nc.f32 	%f135, [%rd44+88];
	add.f32 	%f136, %f134, %f135;
	mul.f32 	%f137, %f136, 0f3F000000;
	add.f32 	%f138, %f133, %f137;
	ld.global.nc.f32 	%f139, [%rd43+92];
	ld.global.nc.f32 	%f140, [%rd44+92];
	add.f32 	%f141, %f139, %f140;
	mul.f32 	%f142, %f141, 0f3F000000;
	add.f32 	%f143, %f138, %f142;
	st.local.v2.f32 	[%rd4+88], {%f137, %f142};
	ld.global.nc.f32 	%f144, [%rd43+96];
	ld.global.nc.f32 	%f145, [%rd44+96];
	add.f32 	%f146, %f144, %f145;
	mul.f32 	%f147, %f146, 0f3F000000;
	add.f32 	%f148, %f143, %f147;
	ld.global.nc.f32 	%f149, [%rd43+100];
	ld.global.nc.f32 	%f150, [%rd44+100];
	add.f32 	%f151, %f149, %f150;
	mul.f32 	%f152, %f151, 0f3F000000;
	add.f32 	%f153, %f148, %f152;
	st.local.v2.f32 	[%rd4+96], {%f147, %f152};
	ld.global.nc.f32 	%f154, [%rd43+104];
	ld.global.nc.f32 	%f155, [%rd44+104];
	add.f32 	%f156, %f154, %f155;
	mul.f32 	%f157, %f156, 0f3F000000;
	add.f32 	%f158, %f153, %f157;
	ld.global.nc.f32 	%f159, [%rd43+108];
	ld.global.nc.f32 	%f160, [%rd44+108];
	add.f32 	%f161, %f159, %f160;
	mul.f32 	%f162, %f161, 0f3F000000;
	add.f32 	%f163, %f158, %f162;
	st.local.v2.f32 	[%rd4+104], {%f157, %f162};
	ld.global.nc.f32 	%f164, [%rd43+112];
	ld.global.nc.f32 	%f165, [%rd44+112];
	add.f32 	%f166, %f164, %f165;
	mul.f32 	%f167, %f166, 0f3F000000;
	add.f32 	%f168, %f163, %f167;
	ld.global.nc.f32 	%f169, [%rd43+116];
	ld.global.nc.f32 	%f170, [%rd44+116];
	add.f32 	%f171, %f169, %f170;
	mul.f32 	%f172, %f171, 0f3F000000;
	add.f32 	%f173, %f168, %f172;
	st.local.v2.f32 	[%rd4+112], {%f167, %f172};
	ld.global.nc.f32 	%f174, [%rd43+120];
	ld.global.nc.f32 	%f175, [%rd44+120];
	add.f32 	%f176, %f174, %f175;
	mul.f32 	%f177, %f176, 0f3F000000;
	add.f32 	%f178, %f173, %f177;
	ld.global.nc.f32 	%f179, [%rd43+124];
	ld.global.nc.f32 	%f180, [%rd44+124];
	add.f32 	%f181, %f179, %f180;
	mul.f32 	%f182, %f181, 0f3F000000;
	add.f32 	%f183, %f178, %f182;
	st.local.v2.f32 	[%rd4+120], {%f177, %f182};
	ld.global.nc.f32 	%f184, [%rd43+128];
	ld.global.nc.f32 	%f185, [%rd44+128];
	add.f32 	%f186, %f184, %f185;
	mul.f32 	%f187, %f186, 0f3F000000;
	add.f32 	%f188, %f183, %f187;
	ld.global.nc.f32 	%f189, [%rd43+132];
	ld.global.nc.f32 	%f190, [%rd44+132];
	add.f32 	%f191, %f189, %f190;
	mul.f32 	%f192, %f191, 0f3F000000;
	add.f32 	%f193, %f188, %f192;
	st.local.v2.f32 	[%rd4+128], {%f187, %f192};
	add.s32 	%r109, %r105, 38;
	ld.global.nc.f32 	%f194, [%rd43+136];
	ld.global.nc.f32 	%f195, [%rd44+136];
	add.f32 	%f196, %f194, %f195;
	mul.f32 	%f197, %f196, 0f3F000000;
	sub.f32 	%f198, %f197, %f27;
	add.f32 	%f199, %f193, %f198;
	mul.f32 	%f200, %f199, 0f3CF0F0F1;
	add.f32 	%f201, %f48, %f198;
	st.local.f32 	[%rd3], %f197;
	mul.f32 	%f202, %f201, 0f3E4CCCCD;
	sub.f32 	%f203, %f202, %f200;
	add.f32 	%f204, %f203, 0f00000000;
	st.local.f32 	[%rd5], %f203;
	ld.global.nc.f32 	%f205, [%rd43+140];
	ld.global.nc.f32 	%f206, [%rd44+140];
	add.f32 	%f207, %f205, %f206;
	mul.f32 	%f208, %f207, 0f3F000000;
	sub.f32 	%f209, %f208, %f32;
	add.f32 	%f210, %f199, %f209;
	st.local.v2.f32 	[%rd4], {%f197, %f208};
	mul.f32 	%f211, %f210, 0f3CF0F0F1;
	add.f32 	%f212, %f201, %f209;
	st.local.f32 	[%rd3+4], %f208;
	mul.f32 	%f213, %f212, 0f3E4CCCCD;
	sub.f32 	%f214, %f213, %f211;
	add.f32 	%f215, %f204, %f214;
	st.local.f32 	[%rd5+4], %f214;
	ld.global.nc.f32 	%f216, [%rd43+144];
	ld.global.nc.f32 	%f217, [%rd44+144];
	add.f32 	%f218, %f216, %f217;
	mul.f32 	%f219, %f218, 0f3F000000;
	sub.f32 	%f220, %f219, %f37;
	add.f32 	%f221, %f210, %f220;
	mul.f32 	%f222, %f221, 0f3CF0F0F1;
	add.f32 	%f223, %f212, %f220;
	st.local.f32 	[%rd3+8], %f219;
	mul.f32 	%f224, %f223, 0f3E4CCCCD;
	sub.f32 	%f225, %f224, %f222;
	add.f32 	%f226, %f215, %f225;
	st.local.f32 	[%rd5+8], %f225;
	ld.global.nc.f32 	%f227, [%rd43+148];
	ld.global.nc.f32 	%f228, [%rd44+148];
	add.f32 	%f229, %f227, %f228;
	mul.f32 	%f230, %f229, 0f3F000000;
	sub.f32 	%f231, %f230, %f42;
	add.f32 	%f325, %f221, %f231;
	st.local.v2.f32 	[%rd4+8], {%f219, %f230};
	mul.f32 	%f232, %f325, 0f3CF0F0F1;
	add.f32 	%f326, %f223, %f231;
	st.local.f32 	[%rd3+12], %f230;
	mul.f32 	%f233, %f326, 0f3E4CCCCD;
	sub.f32 	%f234, %f233, %f232;
	add.f32 	%f324, %f226, %f234;
	st.local.f32 	[%rd5+12], %f234;
	setp.ge.u32 	%p8, %r109, %r101;
	@%p8 bra 	$L__BB0_14;
	ld.param.u32 	%r102, [acosc_batch_f32_param_2];
	sub.s32 	%r44, %r102, %r105;
	add.s32 	%r10, %r44, -38;
	add.s32 	%r45, %r44, -39;
	and.b32  	%r11, %r10, 3;
	setp.lt.u32 	%p9, %r45, 3;
	mov.b32 	%r110, 4;
	mov.f32 	%f327, 0f00000000;
	mov.u32 	%r111, %r110;
	mov.u32 	%r112, %r110;
	@%p9 bra 	$L__BB0_11;
	ld.param.u64 	%rd92, [acosc_batch_f32_param_5];
	ld.param.u64 	%rd90, [acosc_batch_f32_param_4];
	ld.param.u64 	%rd86, [acosc_batch_f32_param_0];
	and.b32  	%r47, %r10, -4;
	neg.s32 	%r104, %r47;
	add.s64 	%rd46, %rd42, 164;
	cvta.to.global.u64 	%rd47, %rd86;
	add.s64 	%rd97, %rd47, %rd46;
	add.s64 	%rd96, %rd6, %rd46;
	cvta.to.global.u64 	%rd48, %rd92;
	add.s64 	%rd95, %rd48, %rd46;
	cvta.to.global.u64 	%rd49, %rd90;
	add.s64 	%rd94, %rd49, %rd46;
	mov.b32 	%r110, 4;
	mov.f32 	%f327, 0f00000000;
$L__BB0_9:
	ld.global.nc.f32 	%f237, [%rd97+-12];
	ld.global.nc.f32 	%f238, [%rd96+-12];
	add.f32 	%f239, %f237, %f238;
	mul.f32 	%f240, %f239, 0f3F000000;
	mul.wide.s32 	%rd50, %r111, 4;
	add.s64 	%rd51, %rd4, %rd50;
	ld.local.f32 	%f241, [%rd51];
	sub.f32 	%f242, %f240, %f241;
	add.f32 	%f243, %f325, %f242;
	st.local.f32 	[%rd51], %f240;
	add.s32 	%r48, %r111, 1;
	mul.hi.s32 	%r49, %r48, 2021161081;
	shr.u32 	%r50, %r49, 31;
	shr.s32 	%r51, %r49, 4;
	add.s32 	%r52, %r51, %r50;
	mul.lo.s32 	%r53, %r52, 34;
	sub.s32 	%r54, %r48, %r53;
	mul.f32 	%f244, %f243, 0f3CF0F0F1;
	mul.wide.u32 	%rd52, %r112, 4;
	add.s64 	%rd53, %rd3, %rd52;
	ld.local.f32 	%f245, [%rd53];
	sub.f32 	%f246, %f240, %f245;
	add.f32 	%f247, %f326, %f246;
	st.local.f32 	[%rd53], %f240;
	add.s32 	%r55, %r112, 1;
	setp.eq.s32 	%p10, %r55, 5;
	selp.b32 	%r56, 0, %r55, %p10;
	mul.f32 	%f248, %f247, 0f3E4CCCCD;
	sub.f32 	%f249, %f248, %f244;
	mul.wide.u32 	%rd54, %r110, 4;
	add.s64 	%rd55, %rd5, %rd54;
	ld.local.f32 	%f250, [%rd55];
	sub.f32 	%f251, %f249, %f250;
	add.f32 	%f252, %f324, %f251;
	st.local.f32 	[%rd55], %f249;
	add.s32 	%r58, %r110, 1;
	setp.eq.s32 	%p11, %r58, 5;
	selp.b32 	%r59, 0, %r58, %p11;
	mul.f32 	%f253, %f252, 0f3E4CCCCD;
	sub.f32 	%f254, %f249, %f253;
	sub.f32 	%f255, %f254, %f327;
	st.global.f32 	[%rd94+-12], %f254;
	st.global.f32 	[%rd95+-12], %f255;
	ld.global.nc.f32 	%f256, [%rd97+-8];
	ld.global.nc.f32 	%f257, [%rd96+-8];
	add.f32 	%f258, %f256, %f257;
	mul.f32 	%f259, %f258, 0f3F000000;
	mul.wide.s32 	%rd56, %r54, 4;
	add.s64 	%rd57, %rd4, %rd56;
	ld.local.f32 	%f260, [%rd57];
	sub.f32 	%f261, %f259, %f260;
	add.f32 	%f262, %f243, %f261;
	st.local.f32 	[%rd57], %f259;
	cvt.u16.u32 	%rs1, %r54;
	add.s16 	%rs2, %rs1, 1;
	cvt.s16.s8 	%rs3, %rs2;
	mul.lo.s16 	%rs4, %rs3, 121;
	shr.u16 	%rs5, %rs4, 15;
	shr.s16 	%rs6, %rs4, 12;
	add.s16 	%rs7, %rs6, %rs5;
	mul.lo.s16 	%rs8, %rs7, 34;
	sub.s16 	%rs9, %rs2, %rs8;
	mul.f32 	%f263, %f262, 0f3CF0F0F1;
	mul.wide.u32 	%rd58, %r56, 4;
	add.s64 	%rd59, %rd3, %rd58;
	ld.local.f32 	%f264, [%rd59];
	sub.f32 	%f265, %f259, %f264;
	add.f32 	%f266, %f247, %f265;
	st.local.f32 	[%rd59], %f259;
	add.s32 	%r61, %r56, 1;
	mul.hi.u32 	%r62, %r61, -858993459;
	shr.u32 	%r63, %r62, 2;
	mul.lo.s32 	%r64, %r63, 5;
	sub.s32 	%r65, %r61, %r64;
	mul.f32 	%f267, %f266, 0f3E4CCCCD;
	sub.f32 	%f268, %f267, %f263;
	mul.wide.u32 	%rd60, %r59, 4;
	add.s64 	%rd61, %rd5, %rd60;
	ld.local.f32 	%f269, [%rd61];
	sub.f32 	%f270, %f268, %f269;
	add.f32 	%f271, %f252, %f270;
	st.local.f32 	[%rd61], %f268;
	add.s32 	%r66, %r59, 1;
	mul.hi.u32 	%r67, %r66, -858993459;
	shr.u32 	%r68, %r67, 2;
	mul.lo.s32 	%r69, %r68, 5;
	sub.s32 	%r70, %r66, %r69;
	mul.f32 	%f272, %f271, 0f3E4CCCCD;
	sub.f32 	%f273, %f268, %f272;
	sub.f32 	%f274, %f273, %f254;
	st.global.f32 	[%rd94+-8], %f273;
	st.global.f32 	[%rd95+-8], %f274;
	ld.global.nc.f32 	%f275, [%rd97+-4];
	ld.global.nc.f32 	%f276, [%rd96+-4];
	add.f32 	%f277, %f275, %f276;
	mul.f32 	%f278, %f277, 0f3F000000;
	cvt.u32.u16 	%r71, %rs9;
	cvt.s32.s8 	%r72, %r71;
	mul.wide.s32 	%rd62, %r72, 4;
	add.s64 	%rd63, %rd4, %rd62;
	ld.local.f32 	%f279, [%rd63];
	sub.f32 	%f280, %f278, %f279;
	add.f32 	%f281, %f262, %f280;
	st.local.f32 	[%rd63], %f278;
	add.s16 	%rs10, %rs9, 1;
	cvt.s16.s8 	%rs11, %rs10;
	mul.lo.s16 	%rs12, %rs11, 121;
	shr.u16 	%rs13, %rs12, 15;
	shr.s16 	%rs14, %rs12, 12;
	add.s16 	%rs15, %rs14, %rs13;
	mul.lo.s16 	%rs16, %rs15, 34;
	sub.s16 	%rs17, %rs10, %rs16;
	mul.f32 	%f282, %f281, 0f3CF0F0F1;
	mul.wide.u32 	%rd64, %r65, 4;
	add.s64 	%rd65, %rd3, %rd64;
	ld.local.f32 	%f283, [%rd65];
	sub.f32 	%f284, %f278, %f283;
	add.f32 	%f285, %f266, %f284;
	st.local.f32 	[%rd65], %f278;
	add.s32 	%r73, %r65, 1;
	setp.eq.s32 	%p12, %r73, 5;
	selp.b32 	%r74, 0, %r73, %p12;
	mul.f32 	%f286, %f285, 0f3E4CCCCD;
	sub.f32 	%f287, %f286, %f282;
	mul.wide.u32 	%rd66, %r70, 4;
	add.s64 	%rd67, %rd5, %rd66;
	ld.local.f32 	%f288, [%rd67];
	sub.f32 	%f289, %f287, %f288;
	add.f32 	%f290, %f271, %f289;
	st.local.f32 	[%rd67], %f287;
	add.s32 	%r76, %r70, 1;
	setp.eq.s32 	%p13, %r76, 5;
	selp.b32 	%r77, 0, %r76, %p13;
	mul.f32 	%f291, %f290, 0f3E4CCCCD;
	sub.f32 	%f292, %f287, %f291;
	sub.f32 	%f293, %f292, %f273;
	st.global.f32 	[%rd94+-4], %f292;
	st.global.f32 	[%rd95+-4], %f293;
	ld.global.nc.f32 	%f294, [%rd97];
	ld.global.nc.f32 	%f295, [%rd96];
	add.f32 	%f296, %f294, %f295;
	mul.f32 	%f297, %f296, 0f3F000000;
	cvt.u32.u16 	%r79, %rs17;
	cvt.s32.s8 	%r80, %r79;
	mul.wide.s32 	%rd68, %r80, 4;
	add.s64 	%rd69, %rd4, %rd68;
	ld.local.f32 	%f298, [%rd69];
	sub.f32 	%f299, %f297, %f298;
	add.f32 	%f325, %f281, %f299;
	st.local.f32 	[%rd69], %f297;
	add.s16 	%rs18, %rs17, 1;
	cvt.s16.s8 	%rs19, %rs18;
	mul.lo.s16 	%rs20, %rs19, 121;
	shr.u16 	%rs21, %rs20, 15;
	shr.s16 	%rs22, %rs20, 12;
	add.s16 	%rs23, %rs22, %rs21;
	mul.lo.s16 	%rs24, %rs23, 34;
	sub.s16 	%rs25, %rs18, %rs24;
	cvt.u32.u16 	%r81, %rs25;
	cvt.s32.s8 	%r111, %r81;
	mul.f32 	%f300, %f325, 0f3CF0F0F1;
	mul.wide.u32 	%rd70, %r74, 4;
	add.s64 	%rd71, %rd3, %rd70;
	ld.local.f32 	%f301, [%rd71];
	sub.f32 	%f302, %f297, %f301;
	add.f32 	%f326, %f285, %f302;
	st.local.f32 	[%rd71], %f297;
	add.s32 	%r82, %r74, 1;
	mul.hi.u32 	%r83, %r82, -858993459;
	shr.u32 	%r84, %r83, 2;
	mul.lo.s32 	%r85, %r84, 5;
	sub.s32 	%r112, %r82, %r85;
	mul.f32 	%f303, %f326, 0f3E4CCCCD;
	sub.f32 	%f304, %f303, %f300;
	mul.wide.u32 	%rd72, %r77, 4;
	add.s64 	%rd73, %rd5, %rd72;
	ld.local.f32 	%f305, [%rd73];
	sub.f32 	%f306, %f304, %f305;
	add.f32 	%f324, %f290, %f306;
	st.local.f32 	[%rd73], %f304;
	add.s32 	%r86, %r77, 1;
	mul.hi.u32 	%r87, %r86, -858993459;
	shr.u32 	%r88, %r87, 2;
	mul.lo.s32 	%r89, %r88, 5;
	sub.s32 	%r110, %r86, %r89;
	mul.f32 	%f307, %f324, 0f3E4CCCCD;
	sub.f32 	%f327, %f304, %f307;
	sub.f32 	%f308, %f327, %f292;
	st.global.f32 	[%rd94], %f327;
	st.global.f32 	[%rd95], %f308;
	add.s32 	%r105, %r105, 4;
	add.s32 	%r104, %r104, 4;
	add.s64 	%rd97, %rd97, 16;
	add.s64 	%rd96, %rd96, 16;
	add.s64 	%rd95, %rd95, 16;
	add.s64 	%rd94, %rd94, 16;
	setp.ne.s32 	%p14, %r104, 0;
	@%p14 bra 	$L__BB0_9;
	add.s32 	%r109, %r105, 38;
$L__BB0_11:
	setp.eq.s32 	%p15, %r11, 0;
	@%p15 bra 	$L__BB0_14;
	ld.param.u64 	%rd93, [acosc_batch_f32_param_5];
	ld.param.u64 	%rd91, [acosc_batch_f32_param_4];
	ld.param.u64 	%rd89, [acosc_batch_f32_param_1];
	ld.param.u64 	%rd87, [acosc_batch_f32_param_0];
	mul.wide.u32 	%rd74, %r109, 4;
	cvta.to.global.u64 	%rd75, %rd93;
	add.s64 	%rd101, %rd75, %rd74;
	cvta.to.global.u64 	%rd76, %rd91;
	add.s64 	%rd100, %rd76, %rd74;
	cvta.to.global.u64 	%rd77, %rd89;
	add.s64 	%rd99, %rd77, %rd74;
	cvta.to.global.u64 	%rd78, %rd87;
	add.s64 	%rd98, %rd78, %rd74;
	neg.s32 	%r113, %r11;
$L__BB0_13:
	.pragma "nounroll";
	ld.global.nc.f32 	%f309, [%rd98];
	ld.global.nc.f32 	%f310, [%rd99];
	add.f32 	%f311, %f309, %f310;
	mul.f32 	%f312, %f311, 0f3F000000;
	mul.wide.s32 	%rd79, %r111, 4;
	add.s64 	%rd80, %rd4, %rd79;
	ld.local.f32 	%f313, [%rd80];
	sub.f32 	%f314, %f312, %f313;
	add.f32 	%f325, %f325, %f314;
	st.local.f32 	[%rd80], %f312;
	add.s32 	%r90, %r111, 1;
	mul.hi.s32 	%r91, %r90, 2021161081;
	shr.u32 	%r92, %r91, 31;
	shr.s32 	%r93, %r91, 4;
	add.s32 	%r94, %r93, %r92;
	mul.lo.s32 	%r95, %r94, 34;
	sub.s32 	%r111, %r90, %r95;
	mul.f32 	%f315, %f325, 0fBCF0F0F1;
	mul.wide.u32 	%rd81, %r112, 4;
	add.s64 	%rd82, %rd3, %rd81;
	ld.local.f32 	%f316, [%rd82];
	sub.f32 	%f317, %f312, %f316;
	add.f32 	%f326, %f326, %f317;
	st.local.f32 	[%rd82], %f312;
	add.s32 	%r96, %r112, 1;
	setp.eq.s32 	%p16, %r96, 5;
	selp.b32 	%r112, 0, %r96, %p16;
	fma.rn.f32 	%f318, %f326, 0f3E4CCCCD, %f315;
	mul.wide.u32 	%rd83, %r110, 4;
	add.s64 	%rd84, %rd5, %rd83;
	ld.local.f32 	%f319, [%rd84];
	sub.f32 	%f320, %f318, %f319;
	add.f32 	%f324, %f324, %f320;
	st.local.f32 	[%rd84], %f318;
	add.s32 	%r97, %r110, 1;
	setp.eq.s32 	%p17, %r97, 5;
	selp.b32 	%r110, 0, %r97, %p17;
	mul.f32 	%f321, %f324, 0f3E4CCCCD;
	sub.f32 	%f23, %f318, %f321;
	sub.f32 	%f322, %f23, %f327;
	st.global.f32 	[%rd100], %f23;
	st.global.f32 	[%rd101], %f322;
	add.s64 	%rd101, %rd101, 4;
	add.s64 	%rd100, %rd100, 4;
	add.s64 	%rd99, %rd99, 4;
	add.s64 	%rd98, %rd98, 4;
	add.s32 	%r113, %r113, 1;
	setp.ne.s32 	%p18, %r113, 0;
	mov.f32 	%f327, %f23;
	@%p18 bra 	$L__BB0_13;
$L__BB0_14:
	ret;

}
	// .globl	acosc_many_series_one_param_f32
.visible .entry acosc_many_series_one_param_f32(
	.param .u64 .ptr .align 1 acosc_many_series_one_param_f32_param_0,
	.param .u64 .ptr .align 1 acosc_many_series_one_param_f32_param_1,
	.param .u64 .ptr .align 1 acosc_many_series_one_param_f32_param_2,
	.param .u32 acosc_many_series_one_param_f32_param_3,
	.param .u32 acosc_many_series_one_param_f32_param_4,
	.param .u64 .ptr .align 1 acosc_many_series_one_param_f32_param_5,
	.param .u64 .ptr .align 1 acosc_many_series_one_param_f32_param_6
)
{
	.local .align 8 .b8 	__local_depot1[184];
	.reg .b64 	%SP;
	.reg .b64 	%SPL;
	.reg .pred 	%p<31>;
	.reg .b16 	%rs<26>;
	.reg .b32 	%r<170>;
	.reg .b32 	%f<240>;
	.reg .b64 	%rd<142>;

	mov.u64 	%SPL, __local_depot1;
	ld.param.u64 	%rd17, [acosc_many_series_one_param_f32_param_0];
	ld.param.u64 	%rd19, [acosc_many_series_one_param_f32_param_2];
	ld.param.u32 	%r63, [acosc_many_series_one_param_f32_param_3];
	ld.param.u32 	%r64, [acosc_many_series_one_param_f32_param_4];
	ld.param.u64 	%rd20, [acosc_many_series_one_param_f32_param_5];
	ld.param.u64 	%rd21, [acosc_many_series_one_param_f32_param_6];
	cvta.to.global.u64 	%rd1, %rd21;
	cvta.to.global.u64 	%rd2, %rd20;
	cvta.to.global.u64 	%rd3, %rd17;
	add.u64 	%rd4, %SPL, 0;
	add.u64 	%rd5, %SPL, 24;
	add.u64 	%rd6, %SPL, 160;
	mov.u32 	%r1, %ctaid.x;
	setp.ge.s32 	%p1, %r1, %r63;
	setp.lt.s32 	%p2, %r64, 1;
	or.pred  	%p3, %p1, %p2;
	@%p3 bra 	$L__BB1_29;
	cvta.to.global.u64 	%rd25, %rd19;
	mul.wide.u32 	%rd26, %r1, 4;
	add.s64 	%rd27, %rd25, %rd26;
	ld.global.nc.u32 	%r65, [%rd27];
	max.s32 	%r2, %r65, 0;
	mov.u32 	%r3, %tid.x;
	setp.ge.u32 	%p4, %r3, %r64;
	@%p4 bra 	$L__BB1_4;
	mov.u32 	%r4, %ntid.x;
	mov.u32 	%r146, %r3;
$L__BB1_3:
	ld.param.u32 	%r135, [acosc_many_series_one_param_f32_param_3];
	mad.lo.s32 	%r66, %r146, %r135, %r1;
	mul.wide.s32 	%rd28, %r66, 4;
	add.s64 	%rd29, %rd2, %rd28;
	mov.b32 	%r67, 2147483647;
	st.global.u32 	[%rd29], %r67;
	add.s64 	%rd30, %rd1, %rd28;
	st.global.u32 	[%rd30], %r67;
	add.s32 	%r146, %r146, %r4;
	setp.lt.s32 	%p5, %r146, %r64;
	@%p5 bra 	$L__BB1_3;
$L__BB1_4:
	bar.sync 	0;
	setp.ne.s32 	%p6, %r3, 0;
	setp.le.u32 	%p7, %r64, %r2;
	or.pred  	%p8, %p6, %p7;
	sub.s32 	%r69, %r64, %r2;
	setp.lt.s32 	%p9, %r69, 39;
	or.pred  	%p10, %p8, %p9;
	@%p10 bra 	$L__BB1_29;
	add.s32 	%r7, %r2, 34;
	add.s32 	%r70, %r2, 1;
	max.s32 	%r8, %r7, %r70;
	sub.s32 	%r71, %r8, %r2;
	and.b32  	%r9, %r71, 3;
	setp.eq.s32 	%p11, %r9, 0;
	mov.f32 	%f222, 0f00000000;
	mov.u32 	%r151, %r2;
	mov.f32 	%f224, %f222;
	@%p11 bra 	$L__BB1_10;
	ld.param.u32 	%r136, [acosc_many_series_one_param_f32_param_3];
	mad.lo.s32 	%r148, %r136, %r2, %r1;
	neg.s32 	%r147, %r9;
	mov.b32 	%r150, 0;
	mov.f32 	%f222, 0f00000000;
	mul.wide.u32 	%rd31, %r2, 4;
	sub.s64 	%rd32, %rd5, %rd31;
	sub.s64 	%rd39, %rd4, %rd31;
	mov.u32 	%r151, %r2;
$L__BB1_7:
	.pragma "nounroll";
	ld.param.u64 	%rd133, [acosc_many_series_one_param_f32_param_1];
	mul.wide.s32 	%rd7, %r151, 4;
	add.s64 	%rd33, %rd32, %rd7;
	mul.wide.s32 	%rd34, %r148, 4;
	add.s64 	%rd35, %rd3, %rd34;
	ld.global.nc.f32 	%f57, [%rd35];
	cvta.to.global.u64 	%rd36, %rd133;
	add.s64 	%rd37, %rd36, %rd34;
	ld.global.nc.f32 	%f58, [%rd37];
	add.f32 	%f59, %f57, %f58;
	mul.f32 	%f3, %f59, 0f3F000000;
	add.f32 	%f222, %f222, %f3;
	st.local.f32 	[%rd33], %f3;
	setp.gt.u32 	%p12, %r150, 4;
	@%p12 bra 	$L__BB1_9;
	add.f32 	%f224, %f224, %f3;
	add.s64 	%rd40, %rd39, %rd7;
	st.local.f32 	[%rd40], %f3;
$L__BB1_9:
	ld.param.u32 	%r137, [acosc_many_series_one_param_f32_param_3];
	add.s32 	%r151, %r151, 1;
	add.s32 	%r150, %r150, 1;
	add.s32 	%r148, %r148, %r137;
	add.s32 	%r147, %r147, 1;
	setp.ne.s32 	%p13, %r147, 0;
	@%p13 bra 	$L__BB1_7;
$L__BB1_10:
	sub.s32 	%r73, %r2, %r8;
	setp.gt.u32 	%p14, %r73, -4;
	@%p14 bra 	$L__BB1_21;
	ld.param.u32 	%r138, [acosc_many_series_one_param_f32_param_3];
	add.s32 	%r154, %r151, 1;
	sub.s32 	%r153, %r151, %r2;
	mad.lo.s32 	%r152, %r151, %r138, %r1;
$L__BB1_12:
	ld.param.u64 	%rd134, [acosc_many_series_one_param_f32_param_1];
	ld.param.u64 	%rd129, [acosc_many_series_one_param_f32_param_0];
	cvta.to.global.u64 	%rd9, %rd129;
	mul.wide.s32 	%rd41, %r152, 4;
	add.s64 	%rd42, %rd9, %rd41;
	ld.global.nc.f32 	%f60, [%rd42];
	cvta.to.global.u64 	%rd10, %rd134;
	add.s64 	%rd43, %rd10, %rd41;
	ld.global.nc.f32 	%f61, [%rd43];
	add.f32 	%f62, %f60, %f61;
	mul.f32 	%f18, %f62, 0f3F000000;
	add.f32 	%f19, %f222, %f18;
	mul.wide.s32 	%rd44, %r153, 4;
	add.s64 	%rd11, %rd5, %rd44;
	st.local.f32 	[%rd11], %f18;
	setp.gt.u32 	%p15, %r153, 4;
	@%p15 bra 	$L__BB1_14;
	add.f32 	%f224, %f224, %f18;
	add.s64 	%rd46, %rd4, %rd44;
	st.local.f32 	[%rd46], %f18;
$L__BB1_14:
	ld.param.u32 	%r139, [acosc_many_series_one_param_f32_param_3];
	mul.wide.s32 	%rd12, %r139, 4;
	add.s64 	%rd13, %rd42, %rd12;
	ld.global.nc.f32 	%f63, [%rd13];
	add.s64 	%rd14, %rd43, %rd12;
	ld.global.nc.f32 	%f64, [%rd14];
	add.f32 	%f65, %f63, %f64;
	mul.f32 	%f22, %f65, 0f3F000000;
	add.f32 	%f23, %f19, %f22;
	add.s32 	%r74, %r153, 1;
	st.local.f32 	[%rd11+4], %f22;
	setp.gt.u32 	%p16, %r74, 4;
	@%p16 bra 	$L__BB1_16;
	add.f32 	%f224, %f224, %f22;
	add.s64 	%rd51, %rd4, %rd44;
	st.local.f32 	[%rd51+4], %f22;
$L__BB1_16:
	add.s64 	%rd15, %rd13, %rd12;
	ld.global.nc.f32 	%f66, [%rd15];
	add.s64 	%rd16, %rd14, %rd12;
	ld.global.nc.f32 	%f67, [%rd16];
	add.f32 	%f68, %f66, %f67;
	mul.f32 	%f26, %f68, 0f3F000000;
	add.f32 	%f27, %f23, %f26;
	add.s32 	%r75, %r153, 2;
	st.local.f32 	[%rd11+8], %f26;
	setp.gt.u32 	%p17, %r75, 4;
	@%p17 bra 	$L__BB1_18;
	add.f32 	%f224, %f224, %f26;
	add.s64 	%rd53, %rd4, %rd44;
	st.local.f32 	[%rd53+8], %f26;
$L__BB1_18:
	add.s64 	%rd54, %rd15, %rd12;
	ld.global.nc.f32 	%f69, [%rd54];
	add.s64 	%rd55, %rd16, %rd12;
	ld.global.nc.f32 	%f70, [%rd55];
	add.f32 	%f71, %f69, %f70;
	mul.f32 	%f30, %f71, 0f3F000000;
	add.f32 	%f222, %f27, %f30;
	add.s32 	%r76, %r153, 3;
	st.local.f32 	[%rd11+12], %f30;
	setp.gt.u32 	%p18, %r76, 4;
	@%p18 bra 	$L__BB1_20;
	add.f32 	%f224, %f224, %f30;
	add.s64 	%rd57, %rd4, %rd44;
	st.local.f32 	[%rd57+12], %f30;
$L__BB1_20:
	ld.param.u32 	%r140, [acosc_many_series_one_param_f32_param_3];
	add.s32 	%r28, %r154, 4;
	add.s32 	%r77, %r154, 3;
	add.s32 	%r153, %r153, 4;
	shl.b32 	%r78, %r140, 2;
	add.s32 	%r152, %r152, %r78;
	setp.lt.s32 	%p19, %r77, %r7;
	mov.u32 	%r154, %r28;
	@%p19 bra 	$L__BB1_12;
$L__BB1_21:
	ld.param.u32 	%r141, [acosc_many_series_one_param_f32_param_3];
	ld.param.u64 	%rd135, [acosc_many_series_one_param_f32_param_1];
	ld.param.u64 	%rd130, [acosc_many_series_one_param_f32_param_0];
	add.s32 	%r161, %r2, 38;
	mad.lo.s32 	%r79, %r7, %r141, %r1;
	cvta.to.global.u64 	%rd58, %rd130;
	mul.wide.s32 	%rd59, %r79, 4;
	add.s64 	%rd60, %rd58, %rd59;
	ld.global.nc.f32 	%f72, [%rd60];
	cvta.to.global.u64 	%rd61, %rd135;
	add.s64 	%rd62, %rd61, %rd59;
	ld.global.nc.f32 	%f73, [%rd62];
	add.f32 	%f74, %f72, %f73;
	mul.f32 	%f75, %f74, 0f3F000000;
	ld.local.v2.f32 	{%f76, %f77}, [%rd5];
	sub.f32 	%f78, %f75, %f76;
	add.f32 	%f79, %f222, %f78;
	mul.f32 	%f80, %f79, 0f3CF0F0F1;
	ld.local.f32 	%f81, [%rd4];
	sub.f32 	%f82, %f75, %f81;
	add.f32 	%f83, %f224, %f82;
	st.local.f32 	[%rd4], %f75;
	mul.f32 	%f84, %f83, 0f3E4CCCCD;
	sub.f32 	%f85, %f84, %f80;
	st.local.f32 	[%rd6], %f85;
	add.f32 	%f86, %f85, 0f00000000;
	mul.wide.s32 	%rd8, %r141, 4;
	add.s64 	%rd63, %rd60, %rd8;
	ld.global.nc.f32 	%f87, [%rd63];
	add.s64 	%rd64, %rd62, %rd8;
	ld.global.nc.f32 	%f88, [%rd64];
	add.f32 	%f89, %f87, %f88;
	mul.f32 	%f90, %f89, 0f3F000000;
	sub.f32 	%f91, %f90, %f77;
	add.f32 	%f92, %f79, %f91;
	st.local.v2.f32 	[%rd5], {%f75, %f90};
	mul.f32 	%f93, %f92, 0f3CF0F0F1;
	ld.local.f32 	%f94, [%rd4+4];
	sub.f32 	%f95, %f90, %f94;
	add.f32 	%f96, %f83, %f95;
	st.local.f32 	[%rd4+4], %f90;
	mul.f32 	%f97, %f96, 0f3E4CCCCD;
	sub.f32 	%f98, %f97, %f93;
	add.f32 	%f99, %f86, %f98;
	st.local.f32 	[%rd6+4], %f98;
	add.s64 	%rd65, %rd63, %rd8;
	ld.global.nc.f32 	%f100, [%rd65];
	add.s64 	%rd66, %rd64, %rd8;
	ld.global.nc.f32 	%f101, [%rd66];
	add.f32 	%f102, %f100, %f101;
	mul.f32 	%f103, %f102, 0f3F000000;
	ld.local.v2.f32 	{%f104, %f105}, [%rd5+8];
	sub.f32 	%f106, %f103, %f104;
	add.f32 	%f107, %f92, %f106;
	mul.f32 	%f108, %f107, 0f3CF0F0F1;
	ld.local.f32 	%f109, [%rd4+8];
	sub.f32 	%f110, %f103, %f109;
	add.f32 	%f111, %f96, %f110;
	st.local.f32 	[%rd4+8], %f103;
	mul.f32 	%f112, %f111, 0f3E4CCCCD;
	sub.f32 	%f113, %f112, %f108;
	add.f32 	%f114, %f99, %f113;
	st.local.f32 	[%rd6+8], %f113;
	add.s64 	%rd67, %rd65, %rd8;
	ld.global.nc.f32 	%f115, [%rd67];
	add.s64 	%rd68, %rd66, %rd8;
	ld.global.nc.f32 	%f116, [%rd68];
	add.f32 	%f117, %f115, %f116;
	mul.f32 	%f118, %f117, 0f3F000000;
	sub.f32 	%f119, %f118, %f105;
	add.f32 	%f234, %f107, %f119;
	st.local.v2.f32 	[%rd5+8], {%f103, %f118};
	mul.f32 	%f120, %f234, 0f3CF0F0F1;
	ld.local.f32 	%f121, [%rd4+12];
	sub.f32 	%f122, %f118, %f121;
	add.f32 	%f235, %f111, %f122;
	st.local.f32 	[%rd4+12], %f118;
	mul.f32 	%f123, %f235, 0f3E4CCCCD;
	sub.f32 	%f124, %f123, %f120;
	add.f32 	%f233, %f114, %f124;
	st.local.f32 	[%rd6+12], %f124;
	setp.lt.s32 	%p20, %r161, %r64;
	@%p20 bra 	$L__BB1_22;
	bra.uni 	$L__BB1_29;
$L__BB1_22:
	xor.b32  	%r81, %r64, 2;
	sub.s32 	%r82, %r81, %r2;
	and.b32  	%r31, %r82, 3;
	setp.eq.s32 	%p21, %r31, 0;
	mov.b32 	%r162, 4;
	mov.f32 	%f236, 0f00000000;
	mov.u32 	%r163, %r162;
	mov.u32 	%r164, %r162;
	@%p21 bra 	$L__BB1_26;
	ld.param.u32 	%r142, [acosc_many_series_one_param_f32_param_3];
	mad.lo.s32 	%r156, %r142, %r161, %r1;
	neg.s32 	%r155, %r31;
	mov.b32 	%r162, 4;
	mov.f32 	%f228, 0f00000000;
	mov.u32 	%r157, %r2;
$L__BB1_24:
	.pragma "nounroll";
	ld.param.u64 	%rd140, [acosc_many_series_one_param_f32_param_6];
	ld.param.u64 	%rd138, [acosc_many_series_one_param_f32_param_5];
	ld.param.u32 	%r143, [acosc_many_series_one_param_f32_param_3];
	ld.param.u64 	%rd136, [acosc_many_series_one_param_f32_param_1];
	ld.param.u64 	%rd131, [acosc_many_series_one_param_f32_param_0];
	cvta.to.global.u64 	%rd69, %rd131;
	mul.wide.s32 	%rd70, %r156, 4;
	add.s64 	%rd71, %rd69, %rd70;
	ld.global.nc.f32 	%f127, [%rd71];
	cvta.to.global.u64 	%rd72, %rd136;
	add.s64 	%rd73, %rd72, %rd70;
	ld.global.nc.f32 	%f128, [%rd73];
	add.f32 	%f129, %f127, %f128;
	mul.f32 	%f130, %f129, 0f3F000000;
	mul.wide.s32 	%rd74, %r163, 4;
	add.s64 	%rd75, %rd5, %rd74;
	ld.local.f32 	%f131, [%rd75];
	sub.f32 	%f132, %f130, %f131;
	add.f32 	%f234, %f234, %f132;
	st.local.f32 	[%rd75], %f130;
	add.s32 	%r84, %r163, 1;
	mul.hi.s32 	%r85, %r84, 2021161081;
	shr.u32 	%r86, %r85, 31;
	shr.s32 	%r87, %r85, 4;
	add.s32 	%r88, %r87, %r86;
	mul.lo.s32 	%r89, %r88, 34;
	sub.s32 	%r163, %r84, %r89;
	mul.f32 	%f133, %f234, 0fBCF0F0F1;
	mul.wide.u32 	%rd76, %r164, 4;
	add.s64 	%rd77, %rd4, %rd76;
	ld.local.f32 	%f134, [%rd77];
	sub.f32 	%f135, %f130, %f134;
	add.f32 	%f235, %f235, %f135;
	st.local.f32 	[%rd77], %f130;
	add.s32 	%r90, %r164, 1;
	setp.eq.s32 	%p22, %r90, 5;
	selp.b32 	%r164, 0, %r90, %p22;
	fma.rn.f32 	%f136, %f235, 0f3E4CCCCD, %f133;
	mul.wide.u32 	%rd78, %r162, 4;
	add.s64 	%rd79, %rd6, %rd78;
	ld.local.f32 	%f137, [%rd79];
	sub.f32 	%f138, %f136, %f137;
	add.f32 	%f233, %f233, %f138;
	st.local.f32 	[%rd79], %f136;
	add.s32 	%r91, %r162, 1;
	setp.eq.s32 	%p23, %r91, 5;
	selp.b32 	%r162, 0, %r91, %p23;
	mul.f32 	%f139, %f233, 0f3E4CCCCD;
	sub.f32 	%f236, %f136, %f139;
	sub.f32 	%f140, %f236, %f228;
	cvta.to.global.u64 	%rd80, %rd138;
	add.s64 	%rd81, %rd80, %rd70;
	st.global.f32 	[%rd81], %f236;
	cvta.to.global.u64 	%rd82, %rd140;
	add.s64 	%rd83, %rd82, %rd70;
	st.global.f32 	[%rd83], %f140;
	add.s32 	%r157, %r157, 1;
	add.s32 	%r156, %r156, %r143;
	add.s32 	%r155, %r155, 1;
	setp.ne.s32 	%p24, %r155, 0;
	mov.f32 	%f228, %f236;
	@%p24 bra 	$L__BB1_24;
	add.s32 	%r161, %r157, 38;
$L__BB1_26:
	sub.s32 	%r92, %r64, %r2;
	add.s32 	%r93, %r92, -39;
	setp.lt.u32 	%p25, %r93, 3;
	@%p25 bra 	$L__BB1_29;
	ld.param.u32 	%r144, [acosc_many_series_one_param_f32_param_3];
	sub.s32 	%r166, %r161, %r64;
	mad.lo.s32 	%r165, %r161, %r144, %r1;
$L__BB1_28:
	ld.param.u64 	%rd141, [acosc_many_series_one_param_f32_param_6];
	ld.param.u64 	%rd139, [acosc_many_series_one_param_f32_param_5];
	ld.param.u32 	%r145, [acosc_many_series_one_param_f32_param_3];
	ld.param.u64 	%rd137, [acosc_many_series_one_param_f32_param_1];
	ld.param.u64 	%rd132, [acosc_many_series_one_param_f32_param_0];
	cvta.to.global.u64 	%rd84, %rd132;
	mul.wide.s32 	%rd85, %r165, 4;
	add.s64 	%rd86, %rd84, %rd85;
	ld.global.nc.f32 	%f141, [%rd86];
	cvta.to.global.u64 	%rd87, %rd137;
	add.s64 	%rd88, %rd87, %rd85;
	ld.global.nc.f32 	%f142, [%rd88];
	add.f32 	%f143, %f141, %f142;
	mul.f32 	%f144, %f143, 0f3F000000;
	mul.wide.s32 	%rd89, %r163, 4;
	add.s64 	%rd90, %rd5, %rd89;
	ld.local.f32 	%f145, [%rd90];
	sub.f32 	%f146, %f144, %f145;
	add.f32 	%f147, %f234, %f146;
	st.local.f32 	[%rd90], %f144;
	add.s32 	%r94, %r163, 1;
	mul.hi.s32 	%r95, %r94, 2021161081;
	shr.u32 	%r96, %r95, 31;
	shr.s32 	%r97, %r95, 4;
	add.s32 	%r98, %r97, %r96;
	mul.lo.s32 	%r99, %r98, 34;
	sub.s32 	%r100, %r94, %r99;
	mul.f32 	%f148, %f147, 0f3CF0F0F1;
	mul.wide.u32 	%rd91, %r164, 4;
	add.s64 	%rd92, %rd4, %rd91;
	ld.local.f32 	%f149, [%rd92];
	sub.f32 	%f150, %f144, %f149;
	add.f32 	%f151, %f235, %f150;
	st.local.f32 	[%rd92], %f144;
	add.s32 	%r101, %r164, 1;
	mul.hi.u32 	%r102, %r101, -858993459;
	shr.u32 	%r103, %r102, 2;
	mul.lo.s32 	%r104, %r103, 5;
	sub.s32 	%r105, %r101, %r104;
	mul.f32 	%f152, %f151, 0f3E4CCCCD;
	sub.f32 	%f153, %f152, %f148;
	mul.wide.u32 	%rd93, %r162, 4;
	add.s64 	%rd94, %rd6, %rd93;
	ld.local.f32 	%f154, [%rd94];
	sub.f32 	%f155, %f153, %f154;
	add.f32 	%f156, %f233, %f155;
	st.local.f32 	[%rd94], %f153;
	add.s32 	%r106, %r162, 1;
	mul.hi.u32 	%r107, %r106, -858993459;
	shr.u32 	%r108, %r107, 2;
	mul.lo.s32 	%r109, %r108, 5;
	sub.s32 	%r110, %r106, %r109;
	mul.f32 	%f157, %f156, 0f3E4CCCCD;
	sub.f32 	%f158, %f153, %f157;
	sub.f32 	%f159, %f158, %f236;
	cvta.to.global.u64 	%rd95, %rd139;
	add.s64 	%rd96, %rd95, %rd85;
	st.global.f32 	[%rd96], %f158;
	cvta.to.global.u64 	%rd97, %rd141;
	add.s64 	%rd98, %rd97, %rd85;
	st.global.f32 	[%rd98], %f159;
	add.s64 	%rd99, %rd86, %rd8;
	ld.global.nc.f32 	%f160, [%rd99];
	add.s64 	%rd100, %rd88, %rd8;
	ld.global.nc.f32 	%f161, [%rd100];
	add.f32 	%f162, %f160, %f161;
	mul.f32 	%f163, %f162, 0f3F000000;
	mul.wide.s32 	%rd101, %r100, 4;
	add.s64 	%rd102, %rd5, %rd101;
	ld.local.f32 	%f164, [%rd102];
	sub.f32 	%f165, %f163, %f164;
	add.f32 	%f166, %f147, %f165;
	st.local.f32 	[%rd102], %f163;
	cvt.u16.u32 	%rs1, %r100;
	add.s16 	%rs2, %rs1, 1;
	cvt.s16.s8 	%rs3, %rs2;
	mul.lo.s16 	%rs4, %rs3, 121;
	shr.u16 	%rs5, %rs4, 15;
	shr.s16 	%rs6, %rs4, 12;
	add.s16 	%rs7, %rs6, %rs5;
	mul.lo.s16 	%rs8, %rs7, 34;
	sub.s16 	%rs9, %rs2, %rs8;
	mul.f32 	%f167, %f166, 0f3CF0F0F1;
	mul.wide.u32 	%rd103, %r105, 4;
	add.s64 	%rd104, %rd4, %rd103;
	ld.local.f32 	%f168, [%rd104];
	sub.f32 	%f169, %f163, %f168;
	add.f32 	%f170, %f151, %f169;
	st.local.f32 	[%rd104], %f163;
	add.s32 	%r111, %r105, 1;
	setp.eq.s32 	%p26, %r111, 5;
	selp.b32 	%r112, 0, %r111, %p26;
	mul.f32 	%f171, %f170, 0f3E4CCCCD;
	sub.f32 	%f172, %f171, %f167;
	mul.wide.u32 	%rd105, %r110, 4;
	add.s64 	%rd106, %rd6, %rd105;
	ld.local.f32 	%f173, [%rd106];
	sub.f32 	%f174, %f172, %f173;
	add.f32 	%f175, %f156, %f174;
	st.local.f32 	[%rd106], %f172;
	add.s32 	%r114, %r110, 1;
	setp.eq.s32 	%p27, %r114, 5;
	selp.b32 	%r115, 0, %r114, %p27;
	mul.f32 	%f176, %f175, 0f3E4CCCCD;
	sub.f32 	%f177, %f172, %f176;
	sub.f32 	%f178, %f177, %f158;
	add.s64 	%rd107, %rd96, %rd8;
	st.global.f32 	[%rd107], %f177;
	add.s64 	%rd108, %rd98, %rd8;
	st.global.f32 	[%rd108], %f178;
	add.s64 	%rd109, %rd99, %rd8;
	ld.global.nc.f32 	%f179, [%rd109];
	add.s64 	%rd110, %rd100, %rd8;
	ld.global.nc.f32 	%f180, [%rd110];
	add.f32 	%f181, %f179, %f180;
	mul.f32 	%f182, %f181, 0f3F000000;
	cvt.u32.u16 	%r117, %rs9;
	cvt.s32.s8 	%r118, %r117;
	mul.wide.s32 	%rd111, %r118, 4;
	add.s64 	%rd112, %rd5, %rd111;
	ld.local.f32 	%f183, [%rd112];
	sub.f32 	%f184, %f182, %f183;
	add.f32 	%f185, %f166, %f184;
	st.local.f32 	[%rd112], %f182;
	add.s16 	%rs10, %rs9, 1;
	cvt.s16.s8 	%rs11, %rs10;
	mul.lo.s16 	%rs12, %rs11, 121;
	shr.u16 	%rs13, %rs12, 15;
	shr.s16 	%rs14, %rs12, 12;
	add.s16 	%rs15, %rs14, %rs13;
	mul.lo.s16 	%rs16, %rs15, 34;
	sub.s16 	%rs17, %rs10, %rs16;
	mul.f32 	%f186, %f185, 0f3CF0F0F1;
	mul.wide.u32 	%rd113, %r112, 4;
	add.s64 	%rd114, %rd4, %rd113;
	ld.local.f32 	%f187, [%rd114];
	sub.f32 	%f188, %f182, %f187;
	add.f32 	%f189, %f170, %f188;
	st.local.f32 	[%rd114], %f182;
	add.s32 	%r119, %r112, 1;
	mul.hi.u32 	%r120, %r119, -858993459;
	shr.u32 	%r121, %r120, 2;
	mul.lo.s32 	%r122, %r121, 5;
	sub.s32 	%r123, %r119, %r122;
	mul.f32 	%f190, %f189, 0f3E4CCCCD;
	sub.f32 	%f191, %f190, %f186;
	mul.wide.u32 	%rd115, %r115, 4;
	add.s64 	%rd116, %rd6, %rd115;
	ld.local.f32 	%f192, [%rd116];
	sub.f32 	%f193, %f191, %f192;
	add.f32 	%f194, %f175, %f193;
	st.local.f32 	[%rd116], %f191;
	add.s32 	%r124, %r115, 1;
	mul.hi.u32 	%r125, %r124, -858993459;
	shr.u32 	%r126, %r125, 2;
	mul.lo.s32 	%r127, %r126, 5;
	sub.s32 	%r128, %r124, %r127;
	mul.f32 	%f195, %f194, 0f3E4CCCCD;
	sub.f32 	%f196, %f191, %f195;
	sub.f32 	%f197, %f196, %f177;
	add.s64 	%rd117, %rd107, %rd8;
	st.global.f32 	[%rd117], %f196;
	add.s64 	%rd118, %rd108, %rd8;
	st.global.f32 	[%rd118], %f197;
	add.s64 	%rd119, %rd109, %rd8;
	ld.global.nc.f32 	%f198, [%rd119];
	add.s64 	%rd120, %rd110, %rd8;
	ld.global.nc.f32 	%f199, [%rd120];
	add.f32 	%f200, %f198, %f199;
	mul.f32 	%f201, %f200, 0f3F000000;
	cvt.u32.u16 	%r129, %rs17;
	cvt.s32.s8 	%r130, %r129;
	mul.wide.s32 	%rd121, %r130, 4;
	add.s64 	%rd122, %rd5, %rd121;
	ld.local.f32 	%f202, [%rd122];
	sub.f32 	%f203, %f201, %f202;
	add.f32 	%f234, %f185, %f203;
	st.local.f32 	[%rd122], %f201;
	add.s16 	%rs18, %rs17, 1;
	cvt.s16.s8 	%rs19, %rs18;
	mul.lo.s16 	%rs20, %rs19, 121;
	shr.u16 	%rs21, %rs20, 15;
	shr.s16 	%rs22, %rs20, 12;
	add.s16 	%rs23, %rs22, %rs21;
	mul.lo.s16 	%rs24, %rs23, 34;
	sub.s16 	%rs25, %rs18, %rs24;
	cvt.u32.u16 	%r131, %rs25;
	cvt.s32.s8 	%r163, %r131;
	mul.f32 	%f204, %f234, 0f3CF0F0F1;
	mul.wide.u32 	%rd123, %r123, 4;
	add.s64 	%rd124, %rd4, %rd123;
	ld.local.f32 	%f205, [%rd124];
	sub.f32 	%f206, %f201, %f205;
	add.f32 	%f235, %f189, %f206;
	st.local.f32 	[%rd124], %f201;
	add.s32 	%r132, %r123, 1;
	setp.eq.s32 	%p28, %r132, 5;
	selp.b32 	%r164, 0, %r132, %p28;
	mul.f32 	%f207, %f235, 0f3E4CCCCD;
	sub.f32 	%f208, %f207, %f204;
	mul.wide.u32 	%rd125, %r128, 4;
	add.s64 	%rd126, %rd6, %rd125;
	ld.local.f32 	%f209, [%rd126];
	sub.f32 	%f210, %f208, %f209;
	add.f32 	%f233, %f194, %f210;
	st.local.f32 	[%rd126], %f208;
	add.s32 	%r133, %r128, 1;
	setp.eq.s32 	%p29, %r133, 5;
	selp.b32 	%r162, 0, %r133, %p29;
	mul.f32 	%f211, %f233, 0f3E4CCCCD;
	sub.f32 	%f236, %f208, %f211;
	sub.f32 	%f212, %f236, %f196;
	add.s64 	%rd127, %rd117, %rd8;
	st.global.f32 	[%rd127], %f236;
	add.s64 	%rd128, %rd118, %rd8;
	st.global.f32 	[%rd128], %f212;
	add.s32 	%r166, %r166, 4;
	shl.b32 	%r134, %r145, 2;
	add.s32 	%r165, %r165, %r134;
	setp.ne.s32 	%p30, %r166, 0;
	@%p30 bra 	$L__BB1_28;
$L__BB1_29:
	ret;

}


// ===== COMPILED SASS (sm_100) =====

	.target	sm_100

	.elftype	@"ET_EXEC"


//--------------------- .note.nv.tkinfo           --------------------------
	.section	.note.nv.tkinfo,"",@"SHT_NOTE"
	.sectionflags	@"SHF_NOTE_NV_TKINFO"
	.tkinfo
        /*0018*/ 	.word	0x00000002
        /*0030*/ 	.string	""
        /*0030*/ 	.string	"ptxas"
        /*0030*/ 	.string	"Cuda compilation tools, release 13.0, V13.0.88"
        /*0030*/ 	.string	"Build cuda_13.0.r13.0/compiler.36424714_0"
        /*0030*/ 	.string	"-arch sm_100 -m 64 "



//--------------------- .note.nv.cuinfo           --------------------------
	.section	.note.nv.cuinfo,"",@"SHT_NOTE"
	.sectionflags	@"SHF_NOTE_NV_CUINFO"
        /*0018*/ 	.short	0x0002
        /*001a*/ 	.short	0x0064
        /*001c*/ 	.short	0x0082
	.zero		2


//--------------------- .nv.info                  --------------------------
	.section	.nv.info,"",@"SHT_CUDA_INFO"
	.align	4


	//----- nvinfo : EIATTR_REGCOUNT
	.align		4
        /*0000*/ 	.byte	0x04, 0x2f
        /*0002*/ 	.short	(.L_1 - .L_0)
	.align		4
.L_0:
        /*0004*/ 	.word	index@(acosc_batch_f32)
        /*0008*/ 	.word	0x00000028


	//----- nvinfo : EIATTR_FRAME_SIZE
	.align		4
.L_1:
        /*000c*/ 	.byte	0x04, 0x11
        /*000e*/ 	.short	(.L_3 - .L_2)
	.align		4
.L_2:
        /*0010*/ 	.word	index@(acosc_batch_f32)
        /*0014*/ 	.word	0x000000b8


	//----- nvinfo : EIATTR_REGCOUNT
	.align		4
.L_3:
        /*0018*/ 	.byte	0x04, 0x2f
        /*001a*/ 	.short	(.L_5 - .L_4)
	.align		4
.L_4:
        /*001c*/ 	.word	index@(acosc_many_series_one_param_f32)
        /*0020*/ 	.word	0x00000020


	//----- nvinfo : EIATTR_FRAME_SIZE
	.align		4
.L_5:
        /*0024*/ 	.byte	0x04, 0x11
        /*0026*/ 	.short	(.L_7 - .L_6)
	.align		4
.L_6:
        /*0028*/ 	.word	index@(acosc_many_series_one_param_f32)
        /*002c*/ 	.word	0x000000b8


	//----- nvinfo : EIATTR_MIN_STACK_SIZE
	.align		4
.L_7:
        /*0030*/ 	.byte	0x04, 0x12
        /*0032*/ 	.short	(.L_9 - .L_8)
	.align		4
.L_8:
        /*0034*/ 	.word	index@(acosc_many_series_one_param_f32)
        /*0038*/ 	.word	0x000000b8


	//----- nvinfo : EIATTR_MIN_STACK_SIZE
	.align		4
.L_9:
        /*003c*/ 	.byte	0x04, 0x12
        /*003e*/ 	.short	(.L_11 - .L_10)
	.align		4
.L_10:
        /*0040*/ 	.word	index@(acosc_batch_f32)
        /*0044*/ 	.word	0x000000b8
.L_11:


//--------------------- .nv.compat                --------------------------
	.section	.nv.compat,"",@"SHT_CUDA_COMPAT_INFO"
	.align	4
        /*0000*/ 	.byte	0x02, 0x09, 0x00, 0x00, 0x02, 0x02, 0x01, 0x00, 0x02, 0x05, 0x05, 0x00, 0x03, 0x07, 0x01, 0x01
        /*0010*/ 	.byte	0x02, 0x03, 0x00, 0x00, 0x02, 0x06, 0x01, 0x00, 0x04, 0x0b, 0x08, 0x00, 0x09, 0x00, 0x00, 0x00
        /*0020*/ 	.byte	0x00, 0x00, 0x00, 0x00


//--------------------- .nv.info.acosc_many_series_one_param_f32 --------------------------
	.section	.nv.info.acosc_many_series_one_param_f32,"",@"SHT_CUDA_INFO"
	.sectionflags	@""
	.align	4


	//----- nvinfo : EIATTR_CUDA_API_VERSION
	.align		4
        /*0000*/ 	.byte	0x04, 0x37
        /*0002*/ 	.short	(.L_13 - .L_12)
.L_12:
        /*0004*/ 	.word	0x00000082


	//----- nvinfo : EIATTR_KPARAM_INFO
	.align		4
.L_13:
        /*0008*/ 	.byte	0x04, 0x17
        /*000a*/ 	.short	(.L_15 - .L_14)
.L_14:
        /*000c*/ 	.word	0x00000000
        /*0010*/ 	.short	0x0006
        /*0012*/ 	.short	0x0028
        /*0014*/ 	.byte	0x00, 0xf5, 0x21, 0x00


	//----- nvinfo : EIATTR_KPARAM_INFO
	.align		4
.L_15:
        /*0018*/ 	.byte	0x04, 0x17
        /*001a*/ 	.short	(.L_17 - .L_16)
.L_16:
        /*001c*/ 	.word	0x00000000
        /*0020*/ 	.short	0x0005
        /*0022*/ 	.short	0x0020
        /*0024*/ 	.byte	0x00, 0xf5, 0x21, 0x00


	//----- nvinfo : EIATTR_KPARAM_INFO
	.align		4
.L_17:
        /*0028*/ 	.byte	0x04, 0x17
        /*002a*/ 	.short	(.L_19 - .L_18)
.L_18:
        /*002c*/ 	.word	0x00000000
        /*0030*/ 	.short	0x0004
        /*0032*/ 	.short	0x001c
        /*0034*/ 	.byte	0x00, 0xf0, 0x11, 0x00


	//----- nvinfo : EIATTR_KPARAM_INFO
	.align		4
.L_19:
        /*0038*/ 	.byte	0x04, 0x17
        /*003a*/ 	.short	(.L_21 - .L_20)
.L_20:
        /*003c*/ 	.word	0x00000000
        /*0040*/ 	.short	0x0003
        /*0042*/ 	.short	0x0018
        /*0044*/ 	.byte	0x00, 0xf0, 0x11, 0x00


	//----- nvinfo : EIATTR_KPARAM_INFO
	.align		4
.L_21:
        /*0048*/ 	.byte	0x04, 0x17
        /*004a*/ 	.short	(.L_23 - .L_22)
.L_22:
        /*004c*/ 	.word	0x00000000
        /*0050*/ 	.short	0x0002
        /*0052*/ 	.short	0x0010
        /*0054*/ 	.byte	0x00, 0xf5, 0x21, 0x00


	//----- nvinfo : EIATTR_KPARAM_INFO
	.align		4
.L_23:
        /*0058*/ 	.byte	0x04, 0x17
        /*005a*/ 	.short	(.L_25 - .L_24)
.L_24:
        /*005c*/ 	.word	0x00000000
        /*0060*/ 	.short	0x0001
        /*0062*/ 	.short	0x0008
        /*0064*/ 	.byte	0x00, 0xf5, 0x21, 0x00


	//----- nvinfo : EIATTR_KPARAM_INFO
	.align		4
.L_25:
        /*0068*/ 	.byte	0x04, 0x17
        /*006a*/ 	.short	(.L_27 - .L_26)
.L_26:
        /*006c*/ 	.word	0x00000000
        /*0070*/ 	.short	0x0000
        /*0072*/ 	.short	0x0000
        /*0074*/ 	.byte	0x00, 0xf5, 0x21, 0x00


	//----- nvinfo : EIATTR_SPARSE_MMA_MASK
	.align		4
.L_27:
        /*0078*/ 	.byte	0x03, 0x50
        /*007a*/ 	.short	0x0000


	//----- nvinfo : EIATTR_MAXREG_COUNT
	.align		4
        /*007c*/ 	.byte	0x03, 0x1b
        /*007e*/ 	.short	0x00ff


	//----- nvinfo : EIATTR_NUM_BARRIERS
	.align		4
        /*0080*/ 	.byte	0x02, 0x4c
        /*0082*/ 	.byte	0x01
	.zero		1


	//----- nvinfo : EIATTR_MERCURY_ISA_VERSION
	.align		4
        /*0084*/ 	.byte	0x03, 0x5f
        /*0086*/ 	.short	0x0101


	//----- nvinfo : EIATTR_VRC_CTA_INIT_COUNT
	.align		4
        /*0088*/ 	.byte	0x02, 0x4a
	.zero		1
	.zero		1


	//----- nvinfo : EIATTR_EXIT_INSTR_OFFSETS
	.align		4
        /*008c*/ 	.byte	0x04, 0x1c
        /*008e*/ 	.short	(.L_29 - .L_28)


	//   ....[0]....
.L_28:
        /*0090*/ 	.word	0x00000080


	//   ....[1]....
        /*0094*/ 	.word	0x00000270


	//   ....[2]....
        /*0098*/ 	.word	0x00000dc0


	//   ....[3]....
        /*009c*/ 	.word	0x00001220


	//   ....[4]....
        /*00a0*/ 	.word	0x00001eb0


	//----- nvinfo : EIATTR_CRS_STACK_SIZE
	.align		4
.L_29:
        /*00a4*/ 	.byte	0x04, 0x1e
        /*00a6*/ 	.short	(.L_31 - .L_30)
.L_30:
        /*00a8*/ 	.word	0x00000000


	//----- nvinfo : EIATTR_CBANK_PARAM_SIZE
	.align		4
.L_31:
        /*00ac*/ 	.byte	0x03, 0x19
        /*00ae*/ 	.short	0x0030


	//----- nvinfo : EIATTR_PARAM_CBANK
	.align		4
        /*00b0*/ 	.byte	0x04, 0x0a
        /*00b2*/ 	.short	(.L_33 - .L_32)
	.align		4
.L_32:
        /*00b4*/ 	.word	index@(.nv.constant0.acosc_many_series_one_param_f32)
        /*00b8*/ 	.short	0x0380
        /*00ba*/ 	.short	0x0030


	//----- nvinfo : EIATTR_SW_WAR
	.align		4
.L_33:
        /*00bc*/ 	.byte	0x04, 0x36
        /*00be*/ 	.short	(.L_35 - .L_34)
.L_34:
        /*00c0*/ 	.word	0x00000008
.L_35:


//--------------------- .nv.info.acosc_batch_f32  --------------------------
	.section	.nv.info.acosc_batch_f32,"",@"SHT_CUDA_INFO"
	.sectionflags	@""
	.align	4


	//----- nvinfo : EIATTR_CUDA_API_VERSION
	.align		4
        /*0000*/ 	.byte	0x04, 0x37
        /*0002*/ 	.short	(.L_37 - .L_36)
.L_36:
        /*0004*/ 	.word	0x00000082


	//----- nvinfo : EIATTR_KPARAM_INFO
	.align		4
.L_37:
        /*0008*/ 	.byte	0x04, 0x17
        /*000a*/ 	.short	(.L_39 - .L_38)
.L_38:
        /*000c*/ 	.word	0x00000000
        /*0010*/ 	.short	0x0005
        /*0012*/ 	.short	0x0020
        /*0014*/ 	.byte	0x00, 0xf5, 0x21, 0x00


	//----- nvinfo : EIATTR_KPARAM_INFO
	.align		4
.L_39:
        /*0018*/ 	.byte	0x04, 0x17
        /*001a*/ 	.short	(.L_41 - .L_40)
.L_40:
        /*001c*/ 	.word	0x00000000
        /*0020*/ 	.short	0x0004
        /*0022*/ 	.short	0x0018
        /*0024*/ 	.byte	0x00, 0xf5, 0x21, 0x00


	//----- nvinfo : EIATTR_KPARAM_INFO
	.align		4
.L_41:
        /*0028*/ 	.byte	0x04, 0x17
        /*002a*/ 	.short	(.L_43 - .L_42)
.L_42:
        /*002c*/ 	.word	0x00000000
        /*0030*/ 	.short	0x0003
        /*0032*/ 	.short	0x0014
        /*0034*/ 	.byte	0x00, 0xf0, 0x11, 0x00


	//----- nvinfo : EIATTR_KPARAM_INFO
	.align		4
.L_43:
        /*0038*/ 	.byte	0x04, 0x17
        /*003a*/ 	.short	(.L_45 - .L_44)
.L_44:
        /*003c*/ 	.word	0x00000000
        /*0040*/ 	.short	0x0002
        /*0042*/ 	.short	0x0010
        /*0044*/ 	.byte	0x00, 0xf0, 0x11, 0x00


	//----- nvinfo : EIATTR_KPARAM_INFO
	.align		4
.L_45:
        /*0048*/ 	.byte	0x04, 0x17
        /*004a*/ 	.short	(.L_47 - .L_46)
.L_46:
        /*004c*/ 	.word	0x00000000
        /*0050*/ 	.short	0x0001
        /*0052*/ 	.short	0x0008
        /*0054*/ 	.byte	0x00, 0xf5, 0x21, 0x00


	//----- nvinfo : EIATTR_KPARAM_INFO
	.align		4
.L_47:
        /*0058*/ 	.byte	0x04, 0x17
        /*005a*/ 	.short	(.L_49 - .L_48)
.L_48:
        /*005c*/ 	.word	0x00000000
        /*0060*/ 	.short	0x0000
        /*0062*/ 	.short	0x0000
        /*0064*/ 	.byte	0x00, 0xf5, 0x21, 0x00


	//----- nvinfo : EIATTR_SPARSE_MMA_MASK
	.align		4
.L_49:
        /*0068*/ 	.byte	0x03, 0x50
        /*006a*/ 	.short	0x0000


	//----- nvinfo : EIATTR_MAXREG_COUNT
	.align		4
        /*006c*/ 	.byte	0x03, 0x1b
        /*006e*/ 	.short	0x00ff


	//----- nvinfo : EIATTR_NUM_BARRIERS
	.align		4
        /*0070*/ 	.byte	0x02, 0x4c
        /*0072*/ 	.byte	0x01
	.zero		1


	//----- nvinfo : EIATTR_MERCURY_ISA_VERSION
	.align		4
        /*0074*/ 	.byte	0x03, 0x5f
        /*0076*/ 	.short	0x0101


	//----- nvinfo : EIATTR_VRC_CTA_INIT_COUNT
	.align		4
        /*0078*/ 	.byte	0x02, 0x4a
	.zero		1
	.zero		1


	//----- nvinfo : EIATTR_EXIT_INSTR_OFFSETS
	.align		4
        /*007c*/ 	.byte	0x04, 0x1c
        /*007e*/ 	.short	(.L_51 - .L_50)


	//   ....[0]....
.L_50:
        /*0080*/ 	.word	0x00000040


	//   ....[1]....
        /*0084*/ 	.word	0x000001e0


	//   ....[2]....
        /*0088*/ 	.word	0x00000250


	//   ....[3]....
        /*008c*/ 	.word	0x00001130


	//   ....[4]....
        /*0090*/ 	.word	0x00001fa0


	//   ....[5]....
        /*0094*/ 	.word	0x000023c0


	//----- nvinfo : EIATTR_CRS_STACK_SIZE
	.align		4
.L_51:
        /*0098*/ 	.byte	0x04, 0x1e
        /*009a*/ 	.short	(.L_53 - .L_52)
.L_52:
        /*009c*/ 	.word	0x00000000


	//----- nvinfo : EIATTR_CBANK_PARAM_SIZE
	.align		4
.L_53:
        /*00a0*/ 	.byte	0x03, 0x19
        /*00a2*/ 	.short	0x0028


	//----- nvinfo : EIATTR_PARAM_CBANK
	.align		4
        /*00a4*/ 	.byte	0x04, 0x0a
        /*00a6*/ 	.short	(.L_55 - .L_54)
	.align		4
.L_54:
        /*00a8*/ 	.word	index@(.nv.constant0.acosc_batch_f32)
        /*00ac*/ 	.short	0x0380
        /*00ae*/ 	.short	0x0028


	//----- nvinfo : EIATTR_SW_WAR
	.align		4
.L_55:
        /*00b0*/ 	.byte	0x04, 0x36
        /*00b2*/ 	.short	(.L_57 - .L_56)
.L_56:
        /*00b4*/ 	.word	0x00000008
.L_57:


//--------------------- .nv.callgraph             --------------------------
	.section	.nv.callgraph,"",@"SHT_CUDA_CALLGRAPH"
	.align	4
	.sectionentsize	8
	.align		4
        /*0000*/ 	.word	0x00000000
	.align		4
        /*0004*/ 	.word	0xffffffff
	.align		4
        /*0008*/ 	.word	0x00000000
	.align		4
        /*000c*/ 	.word	0xfffffffe
	.align		4
        /*0010*/ 	.word	0x00000000
	.align		4
        /*0014*/ 	.word	0xfffffffd
	.align		4
        /*0018*/ 	.word	0x00000000
	.align		4
        /*001c*/ 	.word	0xfffffffc


//--------------------- .text.acosc_many_series_one_param_f32 --------------------------
	.section	.text.acosc_many_series_one_param_f32,"ax",@progbits
	.align	128
        .global         acosc_many_series_one_param_f32
        .type           acosc_many_series_one_param_f32,@function
        .size           acosc_many_series_one_param_f32,(.L_x_18 - acosc_many_series_one_param_f32)
        .other          acosc_many_series_one_param_f32,@"STO_CUDA_ENTRY STV_DEFAULT"
acosc_many_series_one_param_f32:
.text.acosc_many_series_one_param_f32:
[----:B------:R-:W0:Y:S01]  /*0000*/  LDC R1, c[0x0][0x37c] ;  /* 0x0000df00ff017b82 */ /* 0x000e220000000800 */
[----:B------:R-:W1:Y:S07]  /*0010*/  S2R R11, SR_CTAID.X ;  /* 0x00000000000b7919 */ /* 0x000e6e0000002500 */
[----:B------:R-:W2:Y:S01]  /*0020*/  LDC.64 R12, c[0x0][0x398] ;  /* 0x0000e600ff0c7b82 */ /* 0x000ea20000000a00 */
[----:B0-----:R-:W-:-:S04]  /*0030*/  IADD3 R1, PT, PT, R1, -0xb8, RZ ;  /* 0xffffff4801017810 */ /* 0x001fc80007ffe0ff */
[C---:B------:R-:W-:Y:S02]  /*0040*/  R2UR UR9, R1.reuse ;  /* 0x00000000010972ca */ /* 0x040fe400000e0000 */
[----:B------:R-:W-:Y:S02]  /*0050*/  R2UR UR15, R1 ;  /* 0x00000000010f72ca */ /* 0x000fe400000e0000 */
[----:B--2---:R-:W-:-:S04]  /*0060*/  ISETP.GE.AND P0, PT, R13, 0x1, PT ;  /* 0x000000010d00780c */ /* 0x004fc80003f06270 */
[----:B-1----:R-:W-:-:S13]  /*0070*/  ISETP.GE.OR P0, PT, R11, R12, !P0 ;  /* 0x0000000c0b00720c */ /* 0x002fda0004706670 */
[----:B------:R-:W-:Y:S05]  /*0080*/  @P0 EXIT ;  /* 0x000000000000094d */ /* 0x000fea0003800000 */
[----:B------:R-:W0:Y:S01]  /*0090*/  LDC.64 R2, c[0x0][0x390] ;  /* 0x0000e400ff027b82 */ /* 0x000e220000000a00 */
[----:B------:R-:W1:Y:S01]  /*00a0*/  LDCU.64 UR10, c[0x0][0x358] ;  /* 0x00006b00ff0a77ac */ /* 0x000e620008000a00 */
[----:B0-----:R-:W-:-:S06]  /*00b0*/  IMAD.WIDE.U32 R2, R11, 0x4, R2 ;  /* 0x000000040b027825 */ /* 0x001fcc00078e0002 */
[----:B-1----:R-:W2:Y:S01]  /*00c0*/  LDG.E.CONSTANT R2, desc[UR10][R2.64] ;  /* 0x0000000a02027981 */ /* 0x002ea2000c1e9900 */
[----:B------:R-:W-:Y:S01]  /*00d0*/  BSSY.RECONVERGENT B0, `(.L_x_0) ;  /* 0x0000018000007945 */ /* 0x000fe20003800200 */
[----:B------:R-:W0:Y:S02]  /*00e0*/  S2R R4, SR_TID.X ;  /* 0x0000000000047919 */ /* 0x000e240000002100 */
[----:B0-----:R-:W-:Y:S02]  /*00f0*/  ISETP.GE.U32.AND P1, PT, R4, R13, PT ;  /* 0x0000000d0400720c */ /* 0x001fe40003f26070 */
[----:B--2---:R-:W-:-:S13]  /*0100*/  R2UR UR4, R2 ;  /* 0x00000000020472ca */ /* 0x004fda00000e0000 */
[----:B------:R-:W-:-:S04]  /*0110*/  UISETP.LT.AND UP0, UPT, URZ, UR4, UPT ;  /* 0x00000004ff00728c */ /* 0x000fc8000bf01270 */
[----:B------:R-:W-:-:S06]  /*0120*/  USEL UR4, URZ, UR4, !UP0 ;  /* 0x00000004ff047287 */ /* 0x000fcc000c000000 */
[C---:B------:R-:W-:Y:S02]  /*0130*/  ISETP.LE.U32.AND P0, PT, R13.reuse, UR4, PT ;  /* 0x000000040d007c0c */ /* 0x040fe4000bf03070 */
[----:B------:R-:W-:Y:S02]  /*0140*/  IADD3 R0, PT, PT, R13, -UR4, RZ ;  /* 0x800000040d007c10 */ /* 0x000fe4000fffe0ff */
[----:B------:R-:W-:-:S04]  /*0150*/  ISETP.NE.OR P0, PT, R4, RZ, P0 ;  /* 0x000000ff0400720c */ /* 0x000fc80000705670 */
[----:B------:R-:W-:Y:S01]  /*0160*/  ISETP.LT.OR P0, PT, R0, 0x27, P0 ;  /* 0x000000270000780c */ /* 0x000fe20000701670 */
[----:B------:R-:W-:-:S12]  /*0170*/  @P1 BRA `(.L_x_1) ;  /* 0x0000000000341947 */ /* 0x000fd80003800000 */
[----:B------:R-:W0:Y:S01]  /*0180*/  LDC R15, c[0x0][0x360] ;  /* 0x0000d800ff0f7b82 */ /* 0x000e220000000800 */
[----:B------:R-:W-:Y:S02]  /*0190*/  MOV R0, R4 ;  /* 0x0000000400007202 */ /* 0x000fe40000000f00 */
[----:B------:R-:W-:-:S05]  /*01a0*/  MOV R17, 0x7fffffff ;  /* 0x7fffffff00117802 */ /* 0x000fca0000000f00 */
[----:B------:R-:W1:Y:S08]  /*01b0*/  LDC.64 R6, c[0x0][0x3a0] ;  /* 0x0000e800ff067b82 */ /* 0x000e700000000a00 */
[----:B------:R-:W2:Y:S02]  /*01c0*/  LDC.64 R8, c[0x0][0x3a8] ;  /* 0x0000ea00ff087b82 */ /* 0x000ea40000000a00 */
.L_x_2:
[----:B---3--:R-:W-:Y:S01]  /*01d0*/  IMAD R5, R0, R12, R11 ;  /* 0x0000000c00057224 */ /* 0x008fe200078e020b */
[----:B0-----:R-:W-:-:S03]  /*01e0*/  IADD3 R0, PT, PT, R15, R0, RZ ;  /* 0x000000000f007210 */ /* 0x001fc60007ffe0ff */
[----:B-1----:R-:W-:Y:S01]  /*01f0*/  IMAD.WIDE R2, R5, 0x4, R6 ;  /* 0x0000000405027825 */ /* 0x002fe200078e0206 */
[----:B------:R-:W-:-:S03]  /*0200*/  ISETP.GE.AND P1, PT, R0, R13, PT ;  /* 0x0000000d0000720c */ /* 0x000fc60003f26270 */
[----:B--2---:R-:W-:Y:S01]  /*0210*/  IMAD.WIDE R4, R5, 0x4, R8 ;  /* 0x0000000405047825 */ /* 0x004fe200078e0208 */
[----:B------:R3:W-:Y:S04]  /*0220*/  STG.E desc[UR10][R2.64], R17 ;  /* 0x0000001102007986 */ /* 0x0007e8000c10190a */
[----:B------:R3:W-:Y:S05]  /*0230*/  STG.E desc[UR10][R4.64], R17 ;  /* 0x0000001104007986 */ /* 0x0007ea000c10190a */
[----:B------:R-:W-:Y:S05]  /*0240*/  @!P1 BRA `(.L_x_2) ;  /* 0xfffffffc00e09947 */ /* 0x000fea000383ffff */
.L_x_1:
[----:B------:R-:W-:Y:S05]  /*0250*/  BSYNC.RECONVERGENT B0 ;  /* 0x0000000000007941 */ /* 0x000fea0003800200 */
.L_x_0:
[----:B------:R-:W-:Y:S06]  /*0260*/  BAR.SYNC.DEFER_BLOCKING 0x0 ;  /* 0x0000000000007b1d */ /* 0x000fec0000010000 */
[----:B------:R-:W-:Y:S05]  /*0270*/  @P0 EXIT ;  /* 0x000000000000094d */ /* 0x000fea0003800000 */
[----:B------:R-:W-:Y:S02]  /*0280*/  UIADD3 UR5, UPT, UPT, UR4, 0x22, URZ ;  /* 0x0000002204057890 */ /* 0x000fe4000fffe0ff */
[----:B---3--:R-:W-:Y:S02]  /*0290*/  MOV R3, UR4 ;  /* 0x0000000400037c02 */ /* 0x008fe40008000f00 */
[----:B------:R-:W-:Y:S02]  /*02a0*/  CS2R R22, SRZ ;  /* 0x0000000000167805 */ /* 0x000fe4000001ff00 */
[----:B------:R-:W-:Y:S02]  /*02b0*/  MOV R10, UR4 ;  /* 0x00000004000a7c02 */ /* 0x000fe40008000f00 */
[----:B------:R-:W-:Y:S02]  /*02c0*/  IADD3 R13, PT, PT, R1, 0x18, RZ ;  /* 0x00000018010d7810 */ /* 0x000fe40007ffe0ff */
[----:B------:R-:W-:-:S04]  /*02d0*/  MOV R0, UR5 ;  /* 0x0000000500007c02 */ /* 0x000fc80008000f00 */
[----:B------:R-:W-:-:S04]  /*02e0*/  VIADDMNMX R0, R3, 0x1, R0, !PT ;  /* 0x0000000103007846 */ /* 0x000fc80007800100 */
[C---:B------:R-:W-:Y:S02]  /*02f0*/  IADD3 R2, PT, PT, R0.reuse, -UR4, RZ ;  /* 0x8000000400027c10 */ /* 0x040fe4000fffe0ff */
[----:B------:R-:W-:Y:S02]  /*0300*/  IADD3 R3, PT, PT, -R0, UR4, RZ ;  /* 0x0000000400037c10 */ /* 0x000fe4000fffe1ff */
[----:B------:R-:W-:Y:S02]  /*0310*/  LOP3.LUT P0, R0, R2, 0x3, RZ, 0xc0, !PT ;  /* 0x0000000302007812 */ /* 0x000fe4000780c0ff */
[----:B------:R-:W-:-:S11]  /*0320*/  ISETP.GT.U32.AND P1, PT, R3, -0x4, PT ;  /* 0xfffffffc0300780c */ /* 0x000fd60003f24070 */
[----:B------:R-:W-:Y:S05]  /*0330*/  @!P0 BRA `(.L_x_3) ;  /* 0x00000000007c8947 */ /* 0x000fea0003800000 */
[----:B------:R-:W0:Y:S01]  /*0340*/  LDC R20, c[0x0][0x398] ;  /* 0x0000e600ff147b82 */ /* 0x000e220000000800 */
[----:B------:R-:W-:Y:S01]  /*0350*/  USHF.L.U32 UR6, UR4, 0x2, URZ ;  /* 0x0000000204067899 */ /* 0x000fe200080006ff */
[----:B------:R-:W-:Y:S02]  /*0360*/  HFMA2 R14, -RZ, RZ, 0, 0 ;  /* 0x00000000ff0e7431 */ /* 0x000fe400000001ff */
[----:B------:R-:W-:Y:S01]  /*0370*/  IMAD R15, R12, UR4, R11 ;  /* 0x000000040c0f7c24 */ /* 0x000fe2000f8e020b */
[----:B------:R-:W-:Y:S02]  /*0380*/  IADD3 R0, PT, PT, -R0, RZ, RZ ;  /* 0x000000ff00007210 */ /* 0x000fe40007ffe1ff */
[----:B------:R-:W-:Y:S01]  /*0390*/  MOV R23, RZ ;  /* 0x000000ff00177202 */ /* 0x000fe20000000f00 */
[----:B------:R-:W1:Y:S01]  /*03a0*/  LDC.64 R2, c[0x0][0x380] ;  /* 0x0000e000ff027b82 */ /* 0x000e620000000a00 */
[----:B------:R-:W-:Y:S02]  /*03b0*/  MOV R10, UR4 ;  /* 0x00000004000a7c02 */ /* 0x000fe40008000f00 */
[----:B------:R-:W-:-:S02]  /*03c0*/  IADD3 R21, PT, PT, R13, -UR6, RZ ;  /* 0x800000060d157c10 */ /* 0x000fc4000fffe0ff */
[----:B------:R-:W-:-:S03]  /*03d0*/  IADD3 R19, PT, PT, R1, -UR6, RZ ;  /* 0x8000000601137c10 */ /* 0x000fc6000fffe0ff */
[----:B------:R-:W2:Y:S04]  /*03e0*/  LDC.64 R4, c[0x0][0x388] ;  /* 0x0000e200ff047b82 */ /* 0x000ea80000000a00 */
.L_x_4:
[----:B-1----:R-:W-:-:S04]  /*03f0*/  IMAD.WIDE R8, R15, 0x4, R2 ;  /* 0x000000040f087825 */ /* 0x002fc800078e0202 */
[----:B--2---:R-:W-:Y:S02]  /*0400*/  IMAD.WIDE R6, R15, 0x4, R4 ;  /* 0x000000040f067825 */ /* 0x004fe400078e0204 */
[----:B------:R-:W2:Y:S04]  /*0410*/  LDG.E.CONSTANT R8, desc[UR10][R8.64] ;  /* 0x0000000a08087981 */ /* 0x000ea8000c1e9900 */
[----:B------:R-:W2:Y:S01]  /*0420*/  LDG.E.CONSTANT R7, desc[UR10][R6.64] ;  /* 0x0000000a06077981 */ /* 0x000ea2000c1e9900 */
[----:B------:R-:W-:Y:S02]  /*0430*/  ISETP.GT.U32.AND P0, PT, R14, 0x4, PT ;  /* 0x000000040e00780c */ /* 0x000fe40003f04070 */
[----:B---3--:R-:W-:Y:S02]  /*0440*/  LEA R16, R10, R21, 0x2 ;  /* 0x000000150a107211 */ /* 0x008fe400078e10ff */
[----:B------:R-:W-:-:S02]  /*0450*/  IADD3 R0, PT, PT, R0, 0x1, RZ ;  /* 0x0000000100007810 */ /* 0x000fc40007ffe0ff */
[----:B------:R-:W-:Y:S02]  /*0460*/  IADD3 R14, PT, PT, R14, 0x1, RZ ;  /* 0x000000010e0e7810 */ /* 0x000fe40007ffe0ff */
[----:B------:R-:W-:-:S05]  /*0470*/  ISETP.NE.AND P2, PT, R0, RZ, PT ;  /* 0x000000ff0000720c */ /* 0x000fca0003f45270 */
[C---:B------:R-:W-:Y:S02]  /*0480*/  @!P0 LEA R17, R10.reuse, R19, 0x2 ;  /* 0x000000130a118211 */ /* 0x040fe400078e10ff */
[----:B------:R-:W-:Y:S01]  /*0490*/  IADD3 R10, PT, PT, R10, 0x1, RZ ;  /* 0x000000010a0a7810 */ /* 0x000fe20007ffe0ff */
[----:B--2---:R-:W-:-:S04]  /*04a0*/  FADD R12, R8, R7 ;  /* 0x00000007080c7221 */ /* 0x004fc80000000000 */
[----:B------:R-:W-:Y:S01]  /*04b0*/  FMUL R18, R12, 0.5 ;  /* 0x3f0000000c127820 */ /* 0x000fe20000400000 */
[----:B0-----:R-:W-:-:S03]  /*04c0*/  MOV R12, R20 ;  /* 0x00000014000c7202 */ /* 0x001fc60000000f00 */
[----:B------:R-:W-:Y:S01]  /*04d0*/  FADD R23, R18, R23 ;  /* 0x0000001712177221 */ /* 0x000fe20000000000 */
[----:B------:R3:W-:Y:S01]  /*04e0*/  STL [R16], R18 ;  /* 0x0000001210007387 */ /* 0x0007e20000100800 */
[----:B------:R-:W-:Y:S01]  /*04f0*/  @!P0 FADD R22, R22, R18 ;  /* 0x0000001216168221 */ /* 0x000fe20000000000 */
[----:B------:R-:W-:Y:S02]  /*0500*/  IADD3 R15, PT, PT, R15, R12, RZ ;  /* 0x0000000c0f0f7210 */ /* 0x000fe40007ffe0ff */
[----:B------:R3:W-:Y:S01]  /*0510*/  @!P0 STL [R17], R18 ;  /* 0x0000001211008387 */ /* 0x0007e20000100800 */
[----:B------:R-:W-:Y:S05]  /*0520*/  @P2 BRA `(.L_x_4) ;  /* 0xfffffffc00b02947 */ /* 0x000fea000383ffff */
.L_x_3:
[----:B------:R-:W-:Y:S01]  /*0530*/  UIADD3 UR9, UPT, UPT, UR9, 0xa0, URZ ;  /* 0x000000a009097890 */ /* 0x000fe2000fffe0ff */
[----:B------:R-:W-:Y:S11]  /*0540*/  @P1 BRA `(.L_x_5) ;  /* 0x0000000000f41947 */ /* 0x000ff60003800000 */
[----:B------:R-:W0:Y:S01]  /*0550*/  LDC R0, c[0x0][0x398] ;  /* 0x0000e600ff007b82 */ /* 0x000e220000000800 */
[C---:B------:R-:W-:Y:S01]  /*0560*/  IMAD R29, R10.reuse, R12, R11 ;  /* 0x0000000c0a1d7224 */ /* 0x040fe200078e020b */
[C---:B------:R-:W-:Y:S02]  /*0570*/  IADD3 R28, PT, PT, R10.reuse, 0x1, RZ ;  /* 0x000000010a1c7810 */ /* 0x040fe40007ffe0ff */
[----:B------:R-:W-:-:S04]  /*0580*/  IADD3 R10, PT, PT, R10, -UR4, RZ ;  /* 0x800000040a0a7c10 */ /* 0x000fc8000fffe0ff */
[----:B------:R-:W1:Y:S08]  /*0590*/  LDC.64 R2, c[0x0][0x380] ;  /* 0x0000e000ff027b82 */ /* 0x000e700000000a00 */
[----:B------:R-:W2:Y:S02]  /*05a0*/  LDC.64 R4, c[0x0][0x388] ;  /* 0x0000e200ff047b82 */ /* 0x000ea40000000a00 */
.L_x_6:
[----:B-1----:R-:W-:Y:S01]  /*05b0*/  IMAD.WIDE R20, R29, 0x4, R2 ;  /* 0x000000041d147825 */ /* 0x002fe200078e0202 */
[----:B0-----:R-:W-:-:S03]  /*05c0*/  MOV R12, R0 ;  /* 0x00000000000c7202 */ /* 0x001fc60000000f00 */
[----:B--2---:R-:W-:-:S04]  /*05d0*/  IMAD.WIDE R14, R29, 0x4, R4 ;  /* 0x000000041d0e7825 */ /* 0x004fc800078e0204 */
[C---:B---3--:R-:W-:Y:S02]  /*05e0*/  IMAD.WIDE R16, R12.reuse, 0x4, R20 ;  /* 0x000000040c107825 */ /* 0x048fe400078e0214 */
[----:B------:R0:W2:Y:S02]  /*05f0*/  LDG.E.CONSTANT R20, desc[UR10][R20.64] ;  /* 0x0000000a14147981 */ /* 0x0000a4000c1e9900 */
[C---:B------:R-:W-:Y:S02]  /*0600*/  IMAD.WIDE R18, R12.reuse, 0x4, R14 ;  /* 0x000000040c127825 */ /* 0x040fe400078e020e */
[----:B------:R-:W2:Y:S02]  /*0610*/  LDG.E.CONSTANT R15, desc[UR10][R14.64] ;  /* 0x0000000a0e0f7981 */ /* 0x000ea4000c1e9900 */
[C---:B------:R-:W-:Y:S02]  /*0620*/  IMAD.WIDE R6, R12.reuse, 0x4, R16 ;  /* 0x000000040c067825 */ /* 0x040fe400078e0210 */
[----:B------:R-:W3:Y:S02]  /*0630*/  LDG.E.CONSTANT R16, desc[UR10][R16.64] ;  /* 0x0000000a10107981 */ /* 0x000ee4000c1e9900 */
[----:B------:R-:W-:-:S02]  /*0640*/  IMAD.WIDE R8, R12, 0x4, R18 ;  /* 0x000000040c087825 */ /* 0x000fc400078e0212 */
[----:B------:R-:W3:Y:S02]  /*0650*/  LDG.E.CONSTANT R19, desc[UR10][R18.64] ;  /* 0x0000000a12137981 */ /* 0x000ee4000c1e9900 */
[C---:B------:R-:W-:Y:S02]  /*0660*/  IMAD.WIDE R24, R12.reuse, 0x4, R6 ;  /* 0x000000040c187825 */ /* 0x040fe400078e0206 */
[----:B------:R1:W4:Y:S02]  /*0670*/  LDG.E.CONSTANT R6, desc[UR10][R6.64] ;  /* 0x0000000a06067981 */ /* 0x000324000c1e9900 */
[----:B------:R-:W-:Y:S02]  /*0680*/  IMAD.WIDE R26, R12, 0x4, R8 ;  /* 0x000000040c1a7825 */ /* 0x000fe400078e0208 */
[----:B------:R5:W4:Y:S04]  /*0690*/  LDG.E.CONSTANT R9, desc[UR10][R8.64] ;  /* 0x0000000a08097981 */ /* 0x000b28000c1e9900 */
[----:B------:R-:W4:Y:S04]  /*06a0*/  LDG.E.CONSTANT R24, desc[UR10][R24.64] ;  /* 0x0000000a18187981 */ /* 0x000f28000c1e9900 */
[----:B------:R-:W4:Y:S01]  /*06b0*/  LDG.E.CONSTANT R27, desc[UR10][R26.64] ;  /* 0x0000000a1a1b7981 */ /* 0x000f22000c1e9900 */
[----:B0-----:R-:W-:-:S02]  /*06c0*/  IADD3 R21, PT, PT, R10, 0x1, RZ ;  /* 0x000000010a157810 */ /* 0x001fc40007ffe0ff */
[C---:B-1----:R-:W-:Y:S02]  /*06d0*/  IADD3 R7, PT, PT, R10.reuse, 0x2, RZ ;  /* 0x000000020a077810 */ /* 0x042fe40007ffe0ff */
[----:B------:R-:W-:Y:S02]  /*06e0*/  IADD3 R14, PT, PT, R10, 0x3, RZ ;  /* 0x000000030a0e7810 */ /* 0x000fe40007ffe0ff */
[----:B------:R-:W-:Y:S02]  /*06f0*/  ISETP.GT.U32.AND P2, PT, R21, 0x4, PT ;  /* 0x000000041500780c */ /* 0x000fe40003f44070 */
[----:B------:R-:W-:Y:S02]  /*0700*/  ISETP.GT.U32.AND P3, PT, R7, 0x4, PT ;  /* 0x000000040700780c */ /* 0x000fe40003f64070 */
[----:B------:R-:W-:Y:S02]  /*0710*/  ISETP.GT.U32.AND P0, PT, R14, 0x4, PT ;  /* 0x000000040e00780c */ /* 0x000fe40003f04070 */
[----:B------:R-:W-:-:S02]  /*0720*/  ISETP.GT.U32.AND P1, PT, R10, 0x4, PT ;  /* 0x000000040a00780c */ /* 0x000fc40003f24070 */
[----:B------:R-:W-:Y:S02]  /*0730*/  LEA R7, R10, UR15, 0x2 ;  /* 0x0000000f0a077c11 */ /* 0x000fe4000f8e10ff */
[----:B------:R-:W-:Y:S02]  /*0740*/  LEA R29, R12, R29, 0x2 ;  /* 0x0000001d0c1d7211 */ /* 0x000fe400078e10ff */
[----:B------:R-:W-:Y:S01]  /*0750*/  IADD3 R10, PT, PT, R10, 0x4, RZ ;  /* 0x000000040a0a7810 */ /* 0x000fe20007ffe0ff */
[----:B--2---:R-:W-:-:S04]  /*0760*/  FADD R15, R20, R15 ;  /* 0x0000000f140f7221 */ /* 0x004fc80000000000 */
[----:B-----5:R-:W-:Y:S01]  /*0770*/  FMUL R8, R15, 0.5 ;  /* 0x3f0000000f087820 */ /* 0x020fe20000400000 */
[----:B---3--:R-:W-:-:S04]  /*0780*/  FADD R16, R16, R19 ;  /* 0x0000001310107221 */ /* 0x008fc80000000000 */
[----:B------:R-:W-:Y:S01]  /*0790*/  FMUL R16, R16, 0.5 ;  /* 0x3f00000010107820 */ /* 0x000fe20000400000 */
[----:B----4-:R-:W-:-:S04]  /*07a0*/  FADD R6, R6, R9 ;  /* 0x0000000906067221 */ /* 0x010fc80000000000 */
[----:B------:R-:W-:Y:S01]  /*07b0*/  FMUL R14, R6, 0.5 ;  /* 0x3f000000060e7820 */ /* 0x000fe20000400000 */
[----:B------:R-:W-:-:S04]  /*07c0*/  FADD R24, R24, R27 ;  /* 0x0000001b18187221 */ /* 0x000fc80000000000 */
[----:B------:R-:W-:Y:S01]  /*07d0*/  FMUL R24, R24, 0.5 ;  /* 0x3f00000018187820 */ /* 0x000fe20000400000 */
[----:B------:R4:W-:Y:S01]  /*07e0*/  STL [R7+0x18], R8 ;  /* 0x0000180807007387 */ /* 0x0009e20000100800 */
[----:B------:R-:W-:-:S03]  /*07f0*/  IADD3 R6, PT, PT, R28, 0x3, RZ ;  /* 0x000000031c067810 */ /* 0x000fc60007ffe0ff */
[----:B------:R4:W-:Y:S04]  /*0800*/  STL [R7+0x1c], R16 ;  /* 0x00001c1007007387 */ /* 0x0009e80000100800 */
[----:B------:R4:W-:Y:S04]  /*0810*/  @!P2 STL [R7+0x4], R16 ;  /* 0x000004100700a387 */ /* 0x0009e80000100800 */
[----:B------:R4:W-:Y:S04]  /*0820*/  STL [R7+0x20], R14 ;  /* 0x0000200e07007387 */ /* 0x0009e80000100800 */
[----:B------:R4:W-:Y:S04]  /*0830*/  @!P3 STL [R7+0x8], R14 ;  /* 0x0000080e0700b387 */ /* 0x0009e80000100800 */
[----:B------:R4:W-:Y:S04]  /*0840*/  STL [R7+0x24], R24 ;  /* 0x0000241807007387 */ /* 0x0009e80000100800 */
[----:B------:R4:W-:Y:S01]  /*0850*/  @!P0 STL [R7+0xc], R24 ;  /* 0x00000c1807008387 */ /* 0x0009e20000100800 */
[----:B------:R-:W-:-:S03]  /*0860*/  @!P1 FADD R22, R22, R8 ;  /* 0x0000000816169221 */ /* 0x000fc60000000000 */
[----:B------:R4:W-:Y:S01]  /*0870*/  @!P1 STL [R7], R8 ;  /* 0x0000000807009387 */ /* 0x0009e20000100800 */
[----:B------:R-:W-:Y:S01]  /*0880*/  ISETP.GE.AND P1, PT, R6, UR5, PT ;  /* 0x0000000506007c0c */ /* 0x000fe2000bf26270 */
[----:B------:R-:W-:Y:S01]  /*0890*/  FADD R23, R8, R23 ;  /* 0x0000001708177221 */ /* 0x000fe20000000000 */
[----:B------:R-:W-:-:S03]  /*08a0*/  @!P2 FADD R22, R22, R16 ;  /* 0x000000101616a221 */ /* 0x000fc60000000000 */
[----:B------:R-:W-:Y:S01]  /*08b0*/  FADD R23, R23, R16 ;  /* 0x0000001017177221 */ /* 0x000fe20000000000 */
[----:B------:R-:W-:-:S03]  /*08c0*/  @!P3 FADD R22, R22, R14 ;  /* 0x0000000e1616b221 */ /* 0x000fc60000000000 */
[----:B------:R-:W-:Y:S01]  /*08d0*/  FADD R23, R23, R14 ;  /* 0x0000000e17177221 */ /* 0x000fe20000000000 */
[----:B------:R-:W-:Y:S01]  /*08e0*/  IADD3 R28, PT, PT, R28, 0x4, RZ ;  /* 0x000000041c1c7810 */ /* 0x000fe20007ffe0ff */
[--C-:B------:R-:W-:Y:S02]  /*08f0*/  @!P0 FADD R22, R22, R24.reuse ;  /* 0x0000001816168221 */ /* 0x100fe40000000000 */
[----:B------:R-:W-:Y:S01]  /*0900*/  FADD R23, R23, R24 ;  /* 0x0000001817177221 */ /* 0x000fe20000000000 */
[----:B----4-:R-:W-:Y:S06]  /*0910*/  @!P1 BRA `(.L_x_6) ;  /* 0xfffffffc00249947 */ /* 0x010fec000383ffff */
.L_x_5:
[----:B------:R-:W0:Y:S01]  /*0920*/  LDC.64 R14, c[0x0][0x380] ;  /* 0x0000e000ff0e7b82 */ /* 0x000e220000000a00 */
[----:B------:R-:W-:Y:S01]  /*0930*/  IMAD R7, R12, UR5, R11 ;  /* 0x000000050c077c24 */ /* 0x000fe2000f8e020b */
[----:B------:R-:W2:Y:S01]  /*0940*/  LDL R28, [R1] ;  /* 0x00000000011c7983 */ /* 0x000ea20000100800 */
[----:B------:R-:W1:Y:S03]  /*0950*/  LDCU UR12, c[0x0][0x39c] ;  /* 0x00007380ff0c77ac */ /* 0x000e660008000800 */
[----:B------:R-:W4:Y:S02]  /*0960*/  LDL R10, [R1+0x4] ;  /* 0x00000400010a7983 */ /* 0x000f240000100800 */
[----:B---3--:R-:W3:Y:S01]  /*0970*/  LDC.64 R16, c[0x0][0x388] ;  /* 0x0000e200ff107b82 */ /* 0x008ee20000000a00 */
[----:B0-----:R-:W-:-:S05]  /*0980*/  IMAD.WIDE R2, R7, 0x4, R14 ;  /* 0x0000000407027825 */ /* 0x001fca00078e020e */
[----:B------:R-:W5:Y:S01]  /*0990*/  LDG.E.CONSTANT R29, desc[UR10][R2.64] ;  /* 0x0000000a021d7981 */ /* 0x000f62000c1e9900 */
[----:B------:R-:W-:-:S04]  /*09a0*/  IMAD.WIDE R8, R12, 0x4, R2 ;  /* 0x000000040c087825 */ /* 0x000fc800078e0202 */
[----:B---3--:R-:W-:Y:S01]  /*09b0*/  IMAD.WIDE R6, R7, 0x4, R16 ;  /* 0x0000000407067825 */ /* 0x008fe200078e0210 */
[----:B------:R-:W3:Y:S04]  /*09c0*/  LDG.E.CONSTANT R26, desc[UR10][R8.64] ;  /* 0x0000000a081a7981 */ /* 0x000ee8000c1e9900 */
[----:B------:R-:W2:Y:S01]  /*09d0*/  LDL.64 R2, [R1+0x18] ;  /* 0x0000180001027983 */ /* 0x000ea20000100a00 */
[----:B------:R-:W-:-:S03]  /*09e0*/  IMAD.WIDE R4, R12, 0x4, R6 ;  /* 0x000000040c047825 */ /* 0x000fc600078e0206 */
[----:B------:R-:W5:Y:S01]  /*09f0*/  LDG.E.CONSTANT R6, desc[UR10][R6.64] ;  /* 0x0000000a06067981 */ /* 0x000f62000c1e9900 */
[----:B------:R-:W-:-:S03]  /*0a00*/  IMAD.WIDE R20, R12, 0x4, R8 ;  /* 0x000000040c147825 */ /* 0x000fc600078e0208 */
[----:B------:R-:W3:Y:S01]  /*0a10*/  LDG.E.CONSTANT R27, desc[UR10][R4.64] ;  /* 0x0000000a041b7981 */ /* 0x000ee2000c1e9900 */
[----:B------:R-:W-:-:S03]  /*0a20*/  IMAD.WIDE R24, R12, 0x4, R4 ;  /* 0x000000040c187825 */ /* 0x000fc600078e0204 */
[----:B------:R-:W4:Y:S01]  /*0a30*/  LDL R9, [R1+0x8] ;  /* 0x0000080001097983 */ /* 0x000f220000100800 */
[----:B------:R-:W-:-:S03]  /*0a40*/  IMAD.WIDE R18, R12, 0x4, R24 ;  /* 0x000000040c127825 */ /* 0x000fc600078e0218 */
[----:B------:R0:W4:Y:S04]  /*0a50*/  LDG.E.CONSTANT R7, desc[UR10][R20.64] ;  /* 0x0000000a14077981 */ /* 0x000128000c1e9900 */
[----:B------:R2:W4:Y:S04]  /*0a60*/  LDG.E.CONSTANT R24, desc[UR10][R24.64] ;  /* 0x0000000a18187981 */ /* 0x000528000c1e9900 */
[----:B------:R-:W4:Y:S01]  /*0a70*/  LDG.E.CONSTANT R19, desc[UR10][R18.64] ;  /* 0x0000000a12137981 */ /* 0x000f22000c1e9900 */
[----:B0-----:R-:W-:-:S03]  /*0a80*/  IMAD.WIDE R20, R12, 0x4, R20 ;  /* 0x000000040c147825 */ /* 0x001fc600078e0214 */
[----:B------:R-:W4:Y:S04]  /*0a90*/  LDL.64 R4, [R1+0x20] ;  /* 0x0000200001047983 */ /* 0x000f280000100a00 */
[----:B------:R-:W4:Y:S04]  /*0aa0*/  LDG.E.CONSTANT R0, desc[UR10][R20.64] ;  /* 0x0000000a14007981 */ /* 0x000f28000c1e9900 */
[----:B------:R-:W4:Y:S01]  /*0ab0*/  LDL R8, [R1+0xc] ;  /* 0x00000c0001087983 */ /* 0x000f220000100800 */
[----:B------:R-:W-:-:S04]  /*0ac0*/  UIADD3 UR5, UPT, UPT, UR4, 0x26, URZ ;  /* 0x0000002604057890 */ /* 0x000fc8000fffe0ff */
[----:B-1----:R-:W-:-:S06]  /*0ad0*/  UISETP.GE.AND UP0, UPT, UR5, UR12, UPT ;  /* 0x0000000c0500728c */ /* 0x002fcc000bf06270 */
[----:B------:R-:W-:Y:S01]  /*0ae0*/  PLOP3.LUT P0, PT, PT, PT, UP0, 0x80, 0x8 ;  /* 0x000000000008781c */ /* 0x000fe20003f0f008 */
[----:B-----5:R-:W-:-:S04]  /*0af0*/  FADD R6, R29, R6 ;  /* 0x000000061d067221 */ /* 0x020fc80000000000 */
[----:B------:R-:W-:Y:S01]  /*0b00*/  FMUL R6, R6, 0.5 ;  /* 0x3f00000006067820 */ /* 0x000fe20000400000 */
[----:B---3--:R-:W-:-:S03]  /*0b10*/  FADD R26, R26, R27 ;  /* 0x0000001b1a1a7221 */ /* 0x008fc60000000000 */
[C---:B--2---:R-:W-:Y:S01]  /*0b20*/  FADD R2, R6.reuse, -R2 ;  /* 0x8000000206027221 */ /* 0x044fe20000000000 */
[----:B------:R-:W-:Y:S01]  /*0b30*/  FADD R25, R6, -R28 ;  /* 0x8000001c06197221 */ /* 0x000fe20000000000 */
[----:B----4-:R-:W-:Y:S01]  /*0b40*/  FADD R24, R7, R24 ;  /* 0x0000001807187221 */ /* 0x010fe20000000000 */
[----:B------:R-:W-:Y:S01]  /*0b50*/  FMUL R7, R26, 0.5 ;  /* 0x3f0000001a077820 */ /* 0x000fe20000400000 */
[----:B------:R-:W-:-:S03]  /*0b60*/  FADD R2, R2, R23 ;  /* 0x0000001702027221 */ /* 0x000fc60000000000 */
[----:B------:R-:W-:Y:S01]  /*0b70*/  FADD R3, -R3, R7 ;  /* 0x0000000703037221 */ /* 0x000fe20000000100 */
[----:B------:R-:W-:Y:S01]  /*0b80*/  FADD R25, R25, R22 ;  /* 0x0000001619197221 */ /* 0x000fe20000000000 */
[----:B------:R-:W-:Y:S01]  /*0b90*/  FADD R10, R7, -R10 ;  /* 0x8000000a070a7221 */ /* 0x000fe20000000000 */
[----:B------:R-:W-:Y:S01]  /*0ba0*/  FMUL R24, R24, 0.5 ;  /* 0x3f00000018187820 */ /* 0x000fe20000400000 */
[C---:B------:R-:W-:Y:S01]  /*0bb0*/  FADD R3, R2.reuse, R3 ;  /* 0x0000000302037221 */ /* 0x040fe20000000000 */
[----:B------:R-:W-:Y:S01]  /*0bc0*/  FMUL R2, R2, 0.029411764815449714661 ;  /* 0x3cf0f0f102027820 */ /* 0x000fe20000400000 */
[----:B------:R-:W-:Y:S01]  /*0bd0*/  FADD R0, R0, R19 ;  /* 0x0000001300007221 */ /* 0x000fe20000000000 */
[C---:B------:R-:W-:Y:S02]  /*0be0*/  FADD R19, R25.reuse, R10 ;  /* 0x0000000a19137221 */ /* 0x040fe40000000000 */
[----:B------:R-:W-:Y:S01]  /*0bf0*/  FFMA R2, R25, 0.20000000298023223877, -R2 ;  /* 0x3e4ccccd19027823 */ /* 0x000fe20000000802 */
[----:B------:R-:W-:Y:S01]  /*0c00*/  FADD R4, R24, -R4 ;  /* 0x8000000418047221 */ /* 0x000fe20000000000 */
[----:B------:R-:W-:Y:S01]  /*0c10*/  FMUL R25, R0, 0.5 ;  /* 0x3f00000000197820 */ /* 0x000fe20000400000 */
[C---:B------:R-:W-:Y:S01]  /*0c20*/  FMUL R10, R3.reuse, 0.029411764815449714661 ;  /* 0x3cf0f0f1030a7820 */ /* 0x040fe20000400000 */
[----:B------:R-:W-:Y:S01]  /*0c30*/  FADD R18, R24, -R9 ;  /* 0x8000000918127221 */ /* 0x000fe20000000000 */
[----:B------:R-:W-:Y:S01]  /*0c40*/  FADD R4, R3, R4 ;  /* 0x0000000403047221 */ /* 0x000fe20000000000 */
[----:B------:R-:W-:Y:S01]  /*0c50*/  FADD R3, -R5, R25 ;  /* 0x0000001905037221 */ /* 0x000fe20000000100 */
[C---:B------:R-:W-:Y:S01]  /*0c60*/  FFMA R10, R19.reuse, 0.20000000298023223877, -R10 ;  /* 0x3e4ccccd130a7823 */ /* 0x040fe2000000080a */
[----:B------:R-:W-:Y:S01]  /*0c70*/  FADD R19, R19, R18 ;  /* 0x0000001213137221 */ /* 0x000fe20000000000 */
[----:B------:R-:W-:Y:S01]  /*0c80*/  FADD R8, R25, -R8 ;  /* 0x8000000819087221 */ /* 0x000fe20000000000 */
[C---:B------:R-:W-:Y:S01]  /*0c90*/  FADD R3, R4.reuse, R3 ;  /* 0x0000000304037221 */ /* 0x040fe20000000000 */
[----:B------:R-:W-:-:S02]  /*0ca0*/  FMUL R4, R4, 0.029411764815449714661 ;  /* 0x3cf0f0f104047820 */ /* 0x000fc40000400000 */
[----:B------:R-:W-:Y:S01]  /*0cb0*/  FADD R8, R19, R8 ;  /* 0x0000000813087221 */ /* 0x000fe20000000000 */
[----:B------:R-:W-:Y:S01]  /*0cc0*/  FMUL R5, R3, 0.029411764815449714661 ;  /* 0x3cf0f0f103057820 */ /* 0x000fe20000400000 */
[----:B------:R-:W-:Y:S01]  /*0cd0*/  FADD R0, RZ, R2 ;  /* 0x00000002ff007221 */ /* 0x000fe20000000000 */
[----:B------:R-:W-:Y:S02]  /*0ce0*/  FFMA R4, R19, 0.20000000298023223877, -R4 ;  /* 0x3e4ccccd13047823 */ /* 0x000fe40000000804 */
[----:B------:R-:W-:Y:S01]  /*0cf0*/  FFMA R5, R8, 0.20000000298023223877, -R5 ;  /* 0x3e4ccccd08057823 */ /* 0x000fe20000000805 */
[----:B------:R-:W-:Y:S01]  /*0d00*/  FADD R0, R0, R10 ;  /* 0x0000000a00007221 */ /* 0x000fe20000000000 */
[----:B------:R0:W-:Y:S04]  /*0d10*/  STL [R1], R6 ;  /* 0x0000000601007387 */ /* 0x0001e80000100800 */
[----:B------:R0:W-:Y:S01]  /*0d20*/  STL.64 [R1+0x18], R6 ;  /* 0x0000180601007387 */ /* 0x0001e20000100a00 */
[----:B------:R-:W-:-:S03]  /*0d30*/  FADD R0, R0, R4 ;  /* 0x0000000400007221 */ /* 0x000fc60000000000 */
[----:B------:R0:W-:Y:S04]  /*0d40*/  STL [R1+0x4], R7 ;  /* 0x0000040701007387 */ /* 0x0001e80000100800 */
[----:B------:R0:W-:Y:S04]  /*0d50*/  STL [R1+0xa0], R2 ;  /* 0x0000a00201007387 */ /* 0x0001e80000100800 */
[----:B------:R0:W-:Y:S04]  /*0d60*/  STL [R1+0xa4], R10 ;  /* 0x0000a40a01007387 */ /* 0x0001e80000100800 */
[----:B------:R0:W-:Y:S04]  /*0d70*/  STL [R1+0x8], R24 ;  /* 0x0000081801007387 */ /* 0x0001e80000100800 */
[----:B------:R0:W-:Y:S04]  /*0d80*/  STL.64 [R1+0x20], R24 ;  /* 0x0000201801007387 */ /* 0x0001e80000100a00 */
[----:B------:R0:W-:Y:S04]  /*0d90*/  STL [R1+0xa8], R4 ;  /* 0x0000a80401007387 */ /* 0x0001e80000100800 */
[----:B------:R0:W-:Y:S04]  /*0da0*/  STL [R1+0xc], R25 ;  /* 0x00000c1901007387 */ /* 0x0001e80000100800 */
[----:B------:R0:W-:Y:S01]  /*0db0*/  STL [R1+0xac], R5 ;  /* 0x0000ac0501007387 */ /* 0x0001e20000100800 */
[----:B------:R-:W-:Y:S05]  /*0dc0*/  @P0 EXIT ;  /* 0x000000000000094d */ /* 0x000fea0003800000 */
[----:B------:R-:W-:Y:S01]  /*0dd0*/  ULOP3.LUT UR6, UR12, 0x2, URZ, 0x3c, !UPT ;  /* 0x000000020c067892 */ /* 0x000fe2000f8e3cff */
[----:B0-----:R-:W-:Y:S02]  /*0de0*/  HFMA2 R10, -RZ, RZ, 0, 0 ;  /* 0x00000000ff0a7431 */ /* 0x001fe400000001ff */
[----:B------:R-:W-:Y:S01]  /*0df0*/  FADD R19, R0, R5 ;  /* 0x0000000500137221 */ /* 0x000fe20000000000 */
[----:B------:R-:W-:Y:S01]  /*0e00*/  MOV R18, R3 ;  /* 0x0000000300127202 */ /* 0x000fe20000000f00 */
[----:B------:R-:W-:Y:S01]  /*0e10*/  UIADD3 UR6, UPT, UPT, -UR4, UR6, URZ ;  /* 0x0000000604067290 */ /* 0x000fe2000fffe1ff */
[----:B------:R-:W-:Y:S01]  /*0e20*/  MOV R20, R8 ;  /* 0x0000000800147202 */ /* 0x000fe20000000f00 */
[----:B------:R-:W-:Y:S01]  /*0e30*/  UMOV UR7, 0x4 ;  /* 0x0000000400077882 */ /* 0x000fe20000000000 */
[----:B------:R-:W-:Y:S01]  /*0e40*/  MOV R0, 0x4 ;  /* 0x0000000400007802 */ /* 0x000fe20000000f00 */
[----:B------:R-:W-:Y:S01]  /*0e50*/  ULOP3.LUT UP0, UR6, UR6, 0x3, URZ, 0xc0, !UPT ;  /* 0x0000000306067892 */ /* 0x000fe2000f80c0ff */
[----:B------:R-:W-:-:S08]  /*0e60*/  UMOV UR8, 0x4 ;  /* 0x0000000400087882 */ /* 0x000fd00000000000 */
[----:B------:R-:W-:Y:S05]  /*0e70*/  BRA.U !UP0, `(.L_x_7) ;  /* 0x0000000108dc7547 */ /* 0x000fea000b800000 */
[----:B------:R-:W0:Y:S01]  /*0e80*/  LDC.64 R2, c[0x0][0x3a0] ;  /* 0x0000e800ff027b82 */ /* 0x000e220000000a00 */
[----:B------:R-:W-:Y:S01]  /*0e90*/  MOV R10, RZ ;  /* 0x000000ff000a7202 */ /* 0x000fe20000000f00 */
[----:B------:R-:W-:Y:S01]  /*0ea0*/  IMAD R21, R12, UR5, R11 ;  /* 0x000000050c157c24 */ /* 0x000fe2000f8e020b */
[----:B------:R-:W-:Y:S01]  /*0eb0*/  UIADD3 UR6, UPT, UPT, -UR6, URZ, URZ ;  /* 0x000000ff06067290 */ /* 0x000fe2000fffe1ff */
[----:B------:R-:W-:Y:S01]  /*0ec0*/  UMOV UR7, 0x4 ;  /* 0x0000000400077882 */ /* 0x000fe20000000000 */
[----:B------:R-:W-:-:S03]  /*0ed0*/  UMOV UR5, UR4 ;  /* 0x0000000400057c82 */ /* 0x000fc60008000000 */
[----:B------:R-:W1:Y:S07]  /*0ee0*/  LDC.64 R4, c[0x0][0x3a8] ;  /* 0x0000ea00ff047b82 */ /* 0x000e6e0000000a00 */
.L_x_8:
[----:B------:R-:W-:-:S04]  /*0ef0*/  IMAD.WIDE R6, R21, 0x4, R14 ;  /* 0x0000000415067825 */ /* 0x000fc800078e020e */
[----:B------:R-:W-:Y:S02]  /*0f00*/  IMAD.WIDE R8, R21, 0x4, R16 ;  /* 0x0000000415087825 */ /* 0x000fe400078e0210 */
[----:B------:R-:W2:Y:S04]  /*0f10*/  LDG.E.CONSTANT R6, desc[UR10][R6.64] ;  /* 0x0000000a06067981 */ /* 0x000ea8000c1e9900 */
[----:B------:R-:W2:Y:S01]  /*0f20*/  LDG.E.CONSTANT R9, desc[UR10][R8.64] ;  /* 0x0000000a08097981 */ /* 0x000ea2000c1e9900 */
[----:B------:R-:W-:Y:S01]  /*0f30*/  LEA R23, R0, R13, 0x2 ;  /* 0x0000000d00177211 */ /* 0x000fe200078e10ff */
[----:B------:R-:W-:-:S04]  /*0f40*/  ULEA UR13, UR8, UR15, 0x2 ;  /* 0x0000000f080d7291 */ /* 0x000fc8000f8e10ff */
[----:B------:R-:W3:Y:S01]  /*0f50*/  LDL R25, [R23] ;  /* 0x0000000017197983 */ /* 0x000ee20000100800 */
[----:B------:R-:W-:Y:S01]  /*0f60*/  ULEA UR14, UR7, UR9, 0x2 ;  /* 0x00000009070e7291 */ /* 0x000fe2000f8e10ff */
[----:B--2---:R-:W-:-:S04]  /*0f70*/  FADD R22, R6, R9 ;  /* 0x0000000906167221 */ /* 0x004fc80000000000 */
[----:B------:R-:W-:-:S05]  /*0f80*/  FMUL R22, R22, 0.5 ;  /* 0x3f00000016167820 */ /* 0x000fca0000400000 */
[----:B------:R2:W-:Y:S04]  /*0f90*/  STL [R23], R22 ;  /* 0x0000001617007387 */ /* 0x0005e80000100800 */
[----:B------:R-:W4:Y:S04]  /*0fa0*/  LDL R27, [UR13] ;  /* 0x0000000dff1b7983 */ /* 0x000f280008100800 */
[----:B------:R0:W-:Y:S04]  /*0fb0*/  STL [UR13], R22 ;  /* 0x00000016ff007987 */ /* 0x0001e8000810080d */
[----:B------:R-:W5:Y:S01]  /*0fc0*/  LDL R29, [UR14] ;  /* 0x0000000eff1d7983 */ /* 0x000f620008100800 */
[----:B---3--:R-:W-:-:S04]  /*0fd0*/  FADD R25, R22, -R25 ;  /* 0x8000001916197221 */ /* 0x008fc80000000000 */
[----:B------:R-:W-:-:S04]  /*0fe0*/  FADD R18, R25, R18 ;  /* 0x0000001219127221 */ /* 0x000fc80000000000 */
[----:B------:R-:W-:Y:S01]  /*0ff0*/  FMUL R7, R18, -0.029411764815449714661 ;  /* 0xbcf0f0f112077820 */ /* 0x000fe20000400000 */
[----:B-1----:R-:W-:Y:S01]  /*1000*/  IMAD.WIDE R8, R21, 0x4, R4 ;  /* 0x0000000415087825 */ /* 0x002fe200078e0204 */
[----:B------:R-:W-:Y:S01]  /*1010*/  UIADD3 UR8, UPT, UPT, UR8, 0x1, URZ ;  /* 0x0000000108087890 */ /* 0x000fe2000fffe0ff */
[----:B------:R-:W-:Y:S01]  /*1020*/  IADD3 R0, PT, PT, R0, 0x1, RZ ;  /* 0x0000000100007810 */ /* 0x000fe20007ffe0ff */
[----:B------:R-:W-:Y:S02]  /*1030*/  UIADD3 UR6, UPT, UPT, UR6, 0x1, URZ ;  /* 0x0000000106067890 */ /* 0x000fe4000fffe0ff */
[----:B------:R-:W-:-:S04]  /*1040*/  UISETP.NE.AND UP0, UPT, UR8, 0x5, UPT ;  /* 0x000000050800788c */ /* 0x000fc8000bf05270 */
[----:B------:R-:W-:Y:S02]  /*1050*/  USEL UR8, UR8, URZ, UP0 ;  /* 0x000000ff08087287 */ /* 0x000fe40008000000 */
[----:B------:R-:W-:Y:S02]  /*1060*/  UISETP.NE.AND UP0, UPT, UR6, URZ, UPT ;  /* 0x000000ff0600728c */ /* 0x000fe4000bf05270 */
[----:B------:R-:W-:-:S04]  /*1070*/  UIADD3 UR7, UPT, UPT, UR7, 0x1, URZ ;  /* 0x0000000107077890 */ /* 0x000fc8000fffe0ff */
[----:B------:R-:W-:Y:S02]  /*1080*/  UISETP.NE.AND UP1, UPT, UR7, 0x5, UPT ;  /* 0x000000050700788c */ /* 0x000fe4000bf25270 */
[----:B------:R-:W-:Y:S02]  /*1090*/  UIADD3 UR5, UPT, UPT, UR5, 0x1, URZ ;  /* 0x0000000105057890 */ /* 0x000fe4000fffe0ff */
[----:B------:R-:W-:Y:S01]  /*10a0*/  USEL UR7, UR7, URZ, UP1 ;  /* 0x000000ff07077287 */ /* 0x000fe20008800000 */
[----:B----4-:R-:W-:-:S04]  /*10b0*/  FADD R27, R22, -R27 ;  /* 0x8000001b161b7221 */ /* 0x010fc80000000000 */
[----:B------:R-:W-:-:S04]  /*10c0*/  FADD R20, R27, R20 ;  /* 0x000000141b147221 */ /* 0x000fc80000000000 */
[----:B------:R-:W-:-:S04]  /*10d0*/  FFMA R24, R20, 0.20000000298023223877, R7 ;  /* 0x3e4ccccd14187823 */ /* 0x000fc80000000007 */
[----:B-----5:R-:W-:-:S04]  /*10e0*/  FADD R6, R24, -R29 ;  /* 0x8000001d18067221 */ /* 0x020fc80000000000 */
[----:B------:R-:W-:Y:S01]  /*10f0*/  FADD R19, R6, R19 ;  /* 0x0000001306137221 */ /* 0x000fe20000000000 */
[----:B0-----:R-:W-:-:S04]  /*1100*/  IMAD.WIDE R6, R21, 0x4, R2 ;  /* 0x0000000415067825 */ /* 0x001fc800078e0202 */
[----:B------:R-:W-:-:S04]  /*1110*/  FFMA R25, R19, -0.20000000298023223877, R24 ;  /* 0xbe4ccccd13197823 */ /* 0x000fc80000000018 */
[----:B------:R-:W-:Y:S01]  /*1120*/  FADD R27, R25, -R10 ;  /* 0x8000000a191b7221 */ /* 0x000fe20000000000 */
[----:B------:R3:W-:Y:S04]  /*1130*/  STG.E desc[UR10][R6.64], R25 ;  /* 0x0000001906007986 */ /* 0x0007e8000c10190a */
[----:B------:R3:W-:Y:S04]  /*1140*/  STL [UR14], R24 ;  /* 0x00000018ff007987 */ /* 0x0007e8000810080e */
[----:B------:R3:W-:Y:S01]  /*1150*/  STG.E desc[UR10][R8.64], R27 ;  /* 0x0000001b08007986 */ /* 0x0007e2000c10190a */
[----:B------:R-:W-:-:S05]  /*1160*/  IMAD.HI R10, R0, 0x78787879, RZ ;  /* 0x78787879000a7827 */ /* 0x000fca00078e02ff */
[----:B--2---:R-:W-:-:S04]  /*1170*/  SHF.R.U32.HI R23, RZ, 0x1f, R10 ;  /* 0x0000001fff177819 */ /* 0x004fc8000001160a */
[----:B------:R-:W-:Y:S02]  /*1180*/  LEA.HI.SX32 R23, R10, R23, 0x1c ;  /* 0x000000170a177211 */ /* 0x000fe400078fe2ff */
[----:B------:R-:W-:Y:S02]  /*1190*/  IADD3 R21, PT, PT, R21, R12, RZ ;  /* 0x0000000c15157210 */ /* 0x000fe40007ffe0ff */
[----:B------:R-:W-:Y:S01]  /*11a0*/  MOV R10, R25 ;  /* 0x00000019000a7202 */ /* 0x000fe20000000f00 */
[----:B------:R-:W-:Y:S01]  /*11b0*/  IMAD R0, R23, -0x22, R0 ;  /* 0xffffffde17007824 */ /* 0x000fe200078e0200 */
[----:B---3--:R-:W-:Y:S06]  /*11c0*/  BRA.U UP0, `(.L_x_8) ;  /* 0xfffffffd00487547 */ /* 0x008fec000b83ffff */
[----:B------:R-:W-:Y:S01]  /*11d0*/  MOV R10, R25 ;  /* 0x00000019000a7202 */ /* 0x000fe20000000f00 */
[----:B------:R-:W-:-:S12]  /*11e0*/  UIADD3 UR5, UPT, UPT, UR5, 0x26, URZ ;  /* 0x0000002605057890 */ /* 0x000fd8000fffe0ff */
.L_x_7:
[----:B------:R-:W-:-:S04]  /*11f0*/  UIADD3 UR6, UPT, UPT, -UR4, -0x27, UR12 ;  /* 0xffffffd904067890 */ /* 0x000fc8000fffe10c */
[----:B------:R-:W-:-:S06]  /*1200*/  UISETP.GE.U32.AND UP0, UPT, UR6, 0x3, UPT ;  /* 0x000000030600788c */ /* 0x000fcc000bf06070 */
[----:B------:R-:W-:-:S13]  /*1210*/  PLOP3.LUT P0, PT, PT, PT, UP0, 0x80, 0x8 ;  /* 0x000000000008781c */ /* 0x000fda0003f0f008 */
[----:B------:R-:W-:Y:S05]  /*1220*/  @!P0 EXIT ;  /* 0x000000000000894d */ /* 0x000fea0003800000 */
[----:B------:R-:W-:Y:S01]  /*1230*/  IMAD R11, R12, UR5, R11 ;  /* 0x000000050c0b7c24 */ /* 0x000fe2000f8e020b */
[----:B------:R-:W-:-:S12]  /*1240*/  UIADD3 UR6, UPT, UPT, UR5, -UR12, URZ ;  /* 0x8000000c05067290 */ /* 0x000fd8000fffe0ff */
.L_x_9:
[----:B------:R-:W-:-:S04]  /*1250*/  IMAD.WIDE R8, R11, 0x4, R14 ;  /* 0x000000040b087825 */ /* 0x000fc800078e020e */
[----:B------:R-:W-:Y:S01]  /*1260*/  IMAD.WIDE R6, R11, 0x4, R16 ;  /* 0x000000040b067825 */ /* 0x000fe200078e0210 */
[----:B------:R-:W2:Y:S04]  /*1270*/  LDG.E.CONSTANT R2, desc[UR10][R8.64] ;  /* 0x0000000a08027981 */ /* 0x000ea8000c1e9900 */
[----:B------:R-:W2:Y:S01]  /*1280*/  LDG.E.CONSTANT R3, desc[UR10][R6.64] ;  /* 0x0000000a06037981 */ /* 0x000ea2000c1e9900 */
[----:B------:R-:W-:Y:S01]  /*1290*/  ULEA UR13, UR8, UR15, 0x2 ;  /* 0x0000000f080d7291 */ /* 0x000fe2000f8e10ff */
[----:B------:R-:W-:-:S05]  /*12a0*/  LEA R25, R0, R13, 0x2 ;  /* 0x0000000d00197211 */ /* 0x000fca00078e10ff */
[----:B------:R-:W3:Y:S01]  /*12b0*/  LDL R21, [R25] ;  /* 0x0000000019157983 */ /* 0x000ee20000100800 */
[----:B------:R-:W-:-:S05]  /*12c0*/  IMAD.WIDE R4, R12, 0x4, R6 ;  /* 0x000000040c047825 */ /* 0x000fca00078e0206 */
[----:B------:R-:W4:Y:S01]  /*12d0*/  LDG.E.CONSTANT R7, desc[UR10][R4.64] ;  /* 0x0000000a04077981 */ /* 0x000f22000c1e9900 */
[----:B--2---:R-:W-:-:S04]  /*12e0*/  FADD R2, R2, R3 ;  /* 0x0000000302027221 */ /* 0x004fc80000000000 */
[----:B------:R-:W-:Y:S01]  /*12f0*/  FMUL R22, R2, 0.5 ;  /* 0x3f00000002167820 */ /* 0x000fe20000400000 */
[----:B------:R-:W-:-:S04]  /*1300*/  IMAD.WIDE R2, R12, 0x4, R8 ;  /* 0x000000040c027825 */ /* 0x000fc800078e0208 */
[----:B------:R-:W-:Y:S04]  /*1310*/  STL [R25], R22 ;  /* 0x0000001619007387 */ /* 0x000fe80000100800 */
[----:B------:R-:W2:Y:S04]  /*1320*/  LDL R23, [UR13] ;  /* 0x0000000dff177983 */ /* 0x000ea80008100800 */
[----:B------:R0:W4:Y:S01]  /*1330*/  LDG.E.CONSTANT R8, desc[UR10][R2.64] ;  /* 0x0000000a02087981 */ /* 0x000122000c1e9900 */
[----:B------:R-:W-:Y:S01]  /*1340*/  IADD3 R0, PT, PT, R0, 0x1, RZ ;  /* 0x0000000100007810 */ /* 0x000fe20007ffe0ff */
[----:B------:R-:W-:-:S04]  /*1350*/  UIADD3 UR8, UPT, UPT, UR8, 0x1, URZ ;  /* 0x0000000108087890 */ /* 0x000fc8000fffe0ff */
[----:B------:R-:W-:-:S04]  /*1360*/  IMAD.HI R6, R0, 0x78787879, RZ ;  /* 0x7878787900067827 */ /* 0x000fc800078e02ff */
[----:B---3--:R-:W-:Y:S01]  /*1370*/  FADD R21, R22, -R21 ;  /* 0x8000001516157221 */ /* 0x008fe20000000000 */
[----:B------:R-:W-:Y:S01]  /*1380*/  UIMAD.WIDE.U32 UR4, UR8, -0x33333333, URZ ;  /* 0xcccccccd080478a5 */ /* 0x000fe2000f8e00ff */
[----:B------:R-:W-:Y:S02]  /*1390*/  SHF.R.U32.HI R9, RZ, 0x1f, R6 ;  /* 0x0000001fff097819 */ /* 0x000fe40000011606 */
[----:B------:R-:W-:Y:S01]  /*13a0*/  FADD R18, R21, R18 ;  /* 0x0000001215127221 */ /* 0x000fe20000000000 */
[----:B------:R-:W-:Y:S01]  /*13b0*/  USHF.R.U32.HI UR5, URZ, 0x2, UR5 ;  /* 0x00000002ff057899 */ /* 0x000fe20008011605 */
[----:B------:R-:W-:Y:S01]  /*13c0*/  LEA.HI.SX32 R9, R6, R9, 0x1c ;  /* 0x0000000906097211 */ /* 0x000fe200078fe2ff */
[----:B------:R-:W-:Y:S01]  /*13d0*/  ULEA UR4, UR7, UR9, 0x2 ;  /* 0x0000000907047291 */ /* 0x000fe2000f8e10ff */
[----:B------:R-:W-:Y:S01]  /*13e0*/  FMUL R21, R18, 0.029411764815449714661 ;  /* 0x3cf0f0f112157820 */ /* 0x000fe20000400000 */
[----:B------:R-:W-:Y:S02]  /*13f0*/  UIMAD UR8, UR5, -0x5, UR8 ;  /* 0xfffffffb050878a4 */ /* 0x000fe4000f8e0208 */
[----:B------:R-:W-:-:S02]  /*1400*/  IMAD R0, R9, -0x22, R0 ;  /* 0xffffffde09007824 */ /* 0x000fc400078e0200 */
[----:B------:R-:W-:Y:S01]  /*1410*/  ULEA UR12, UR8, UR15, 0x2 ;  /* 0x0000000f080c7291 */ /* 0x000fe2000f8e10ff */
[----:B------:R1:W-:Y:S02]  /*1420*/  STL [UR13], R22 ;  /* 0x00000016ff007987 */ /* 0x0003e4000810080d */
[----:B------:R-:W-:Y:S02]  /*1430*/  LEA R28, R0, R13, 0x2 ;  /* 0x0000000d001c7211 */ /* 0x000fe400078e10ff */
[----:B------:R-:W3:Y:S01]  /*1440*/  LDL R24, [UR4] ;  /* 0x00000004ff187983 */ /* 0x000ee20008100800 */
[----:B0-----:R-:W-:-:S04]  /*1450*/  IMAD.WIDE R2, R12, 0x4, R2 ;  /* 0x000000040c027825 */ /* 0x001fc800078e0202 */
[----:B------:R-:W-:Y:S01]  /*1460*/  IMAD.WIDE R4, R12, 0x4, R4 ;  /* 0x000000040c047825 */ /* 0x000fe200078e0204 */
[----:B------:R0:W5:Y:S04]  /*1470*/  LDG.E.CONSTANT R26, desc[UR10][R2.64] ;  /* 0x0000000a021a7981 */ /* 0x000168000c1e9900 */
[----:B------:R0:W5:Y:S01]  /*1480*/  LDG.E.CONSTANT R9, desc[UR10][R4.64] ;  /* 0x0000000a04097981 */ /* 0x000162000c1e9900 */
[----:B--2---:R-:W-:-:S04]  /*1490*/  FADD R23, R22, -R23 ;  /* 0x8000001716177221 */ /* 0x004fc80000000000 */
[----:B------:R-:W-:Y:S01]  /*14a0*/  FADD R20, R23, R20 ;  /* 0x0000001417147221 */ /* 0x000fe20000000000 */
[----:B----4-:R-:W-:-:S03]  /*14b0*/  FADD R7, R8, R7 ;  /* 0x0000000708077221 */ /* 0x010fc60000000000 */
[----:B------:R-:W-:Y:S01]  /*14c0*/  FFMA R21, R20, 0.20000000298023223877, -R21 ;  /* 0x3e4ccccd14157823 */ /* 0x000fe20000000815 */
[----:B------:R-:W-:-:S04]  /*14d0*/  FMUL R7, R7, 0.5 ;  /* 0x3f00000007077820 */ /* 0x000fc80000400000 */
[----:B------:R-:W-:Y:S04]  /*14e0*/  STL [UR4], R21 ;  /* 0x00000015ff007987 */ /* 0x000fe80008100804 */
[----:B------:R-:W2:Y:S04]  /*14f0*/  LDL R6, [R28] ;  /* 0x000000001c067983 */ /* 0x000ea80000100800 */
[----:B------:R-:W-:Y:S04]  /*1500*/  STL [R28], R7 ;  /* 0x000000071c007387 */ /* 0x000fe80000100800 */
[----:B------:R-:W4:Y:S01]  /*1510*/  LDL R8, [UR12] ;  /* 0x0000000cff087983 */ /* 0x000f220008100800 */
[----:B------:R-:W-:-:S04]  /*1520*/  IADD3 R0, PT, PT, R0, 0x1, RZ ;  /* 0x0000000100007810 */ /* 0x000fc80007ffe0ff */
[----:B-1----:R-:W-:-:S05]  /*1530*/  PRMT R22, R0, 0x8880, RZ ;  /* 0x0000888000167816 */ /* 0x002fca00000000ff */
[----:B------:R-:W-:-:S05]  /*1540*/  IMAD R22, R22, 0x79, RZ ;  /* 0x0000007916167824 */ /* 0x000fca00078e02ff */
[C---:B------:R-:W-:Y:S02]  /*1550*/  LOP3.LUT R23, R22.reuse, 0xffff, RZ, 0xc0, !PT ;  /* 0x0000ffff16177812 */ /* 0x040fe400078ec0ff */
[----:B------:R-:W-:Y:S02]  /*1560*/  PRMT R25, R22, 0x9910, RZ ;  /* 0x0000991016197816 */ /* 0x000fe400000000ff */
[----:B------:R-:W-:Y:S02]  /*1570*/  SHF.R.U32.HI R22, RZ, 0xf, R23 ;  /* 0x0000000fff167819 */ /* 0x000fe40000011617 */
[----:B------:R-:W-:-:S04]  /*1580*/  MOV R23, R25 ;  /* 0x0000001900177202 */ /* 0x000fc80000000f00 */
[----:B------:R-:W-:-:S04]  /*1590*/  LEA.HI.SX32 R22, R23, R22, 0x14 ;  /* 0x0000001617167211 */ /* 0x000fc800078fa2ff */
[----:B------:R-:W-:-:S05]  /*15a0*/  PRMT R22, R22, 0x9910, RZ ;  /* 0x0000991016167816 */ /* 0x000fca00000000ff */
[----:B------:R-:W-:Y:S01]  /*15b0*/  IMAD R22, R22, 0x22, RZ ;  /* 0x0000002216167824 */ /* 0x000fe200078e02ff */
[----:B------:R-:W-:-:S04]  /*15c0*/  UIADD3 UR7, UPT, UPT, UR7, 0x1, URZ ;  /* 0x0000000107077890 */ /* 0x000fc8000fffe0ff */
[----:B------:R-:W-:Y:S01]  /*15d0*/  IADD3 R22, PT, PT, RZ, -R22, RZ ;  /* 0x80000016ff167210 */ /* 0x000fe20007ffe0ff */
[----:B------:R-:W-:-:S03]  /*15e0*/  UIMAD.WIDE.U32 UR4, UR7, -0x33333333, URZ ;  /* 0xcccccccd070478a5 */ /* 0x000fc6000f8e00ff */
[----:B------:R-:W-:Y:S01]  /*15f0*/  PRMT R23, R22, 0x7710, RZ ;  /* 0x0000771016177816 */ /* 0x000fe200000000ff */
[----:B------:R-:W-:-:S03]  /*1600*/  USHF.R.U32.HI UR5, URZ, 0x2, UR5 ;  /* 0x00000002ff057899 */ /* 0x000fc60008011605 */
[----:B------:R-:W-:Y:S01]  /*1610*/  IADD3 R0, PT, PT, R0, R23, RZ ;  /* 0x0000001700007210 */ /* 0x000fe20007ffe0ff */
[----:B------:R-:W-:Y:S02]  /*1620*/  UIADD3 UR8, UPT, UPT, UR8, 0x1, URZ ;  /* 0x0000000108087890 */ /* 0x000fe4000fffe0ff */
[----:B------:R-:W-:Y:S02]  /*1630*/  UIMAD UR5, UR5, -0x5, UR7 ;  /* 0xfffffffb050578a4 */ /* 0x000fe4000f8e0207 */
[----:B------:R-:W-:Y:S02]  /*1640*/  UISETP.NE.AND UP0, UPT, UR8, 0x5, UPT ;  /* 0x000000050800788c */ /* 0x000fe4000bf05270 */
[----:B------:R-:W-:Y:S02]  /*1650*/  ULEA UR4, UR5, UR9, 0x2 ;  /* 0x0000000905047291 */ /* 0x000fe4000f8e10ff */
[----:B------:R-:W-:Y:S01]  /*1660*/  USEL UR8, UR8, URZ, UP0 ;  /* 0x000000ff08087287 */ /* 0x000fe20008000000 */
[----:B------:R1:W-:Y:S03]  /*1670*/  STL [UR12], R7 ;  /* 0x00000007ff007987 */ /* 0x0003e6000810080c */
[----:B------:R-:W-:Y:S01]  /*1680*/  ULEA UR12, UR8, UR15, 0x2 ;  /* 0x0000000f080c7291 */ /* 0x000fe2000f8e10ff */
[----:B0-----:R-:W-:-:S04]  /*1690*/  IMAD.WIDE R2, R12, 0x4, R2 ;  /* 0x000000040c027825 */ /* 0x001fc800078e0202 */
[----:B------:R-:W-:Y:S02]  /*16a0*/  IMAD.WIDE R4, R12, 0x4, R4 ;  /* 0x000000040c047825 */ /* 0x000fe400078e0204 */
[----:B------:R-:W3:Y:S04]  /*16b0*/  LDG.E.CONSTANT R2, desc[UR10][R2.64] ;  /* 0x0000000a02027981 */ /* 0x000ee8000c1e9900 */
[----:B------:R-:W3:Y:S01]  /*16c0*/  LDG.E.CONSTANT R5, desc[UR10][R4.64] ;  /* 0x0000000a04057981 */ /* 0x000ee2000c1e9900 */
[----:B--2---:R-:W-:Y:S01]  /*16d0*/  FADD R23, R7, -R6 ;  /* 0x8000000607177221 */ /* 0x004fe20000000000 */
[----:B------:R-:W-:-:S03]  /*16e0*/  LOP3.LUT R6, R0, 0xffff, RZ, 0xc0, !PT ;  /* 0x0000ffff00067812 */ /* 0x000fc600078ec0ff */
[----:B------:R-:W-:Y:S01]  /*16f0*/  FADD R18, R18, R23 ;  /* 0x0000001712127221 */ /* 0x000fe20000000000 */
[----:B----4-:R-:W-:Y:S01]  /*1700*/  FADD R25, R7, -R8 ;  /* 0x8000000807197221 */ /* 0x010fe20000000000 */
[----:B------:R-:W-:Y:S02]  /*1710*/  PRMT R8, R6, 0x8880, RZ ;  /* 0x0000888006087816 */ /* 0x000fe400000000ff */
[----:B------:R-:W-:Y:S01]  /*1720*/  FMUL R23, R18, 0.029411764815449714661 ;  /* 0x3cf0f0f112177820 */ /* 0x000fe20000400000 */
[----:B------:R-:W-:Y:S01]  /*1730*/  FADD R20, R20, R25 ;  /* 0x0000001914147221 */ /* 0x000fe20000000000 */
[----:B------:R-:W-:Y:S01]  /*1740*/  LEA R25, R8, R13, 0x2 ;  /* 0x0000000d08197211 */ /* 0x000fe200078e10ff */
[----:B-----5:R-:W-:Y:S02]  /*1750*/  FADD R8, R26, R9 ;  /* 0x000000091a087221 */ /* 0x020fe40000000000 */
[----:B------:R-:W-:Y:S01]  /*1760*/  FFMA R6, R20, 0.20000000298023223877, -R23 ;  /* 0x3e4ccccd14067823 */ /* 0x000fe20000000817 */
[----:B------:R-:W2:Y:S01]  /*1770*/  LDL R9, [UR4] ;  /* 0x00000004ff097983 */ /* 0x000ea20008100800 */
[----:B------:R-:W-:-:S03]  /*1780*/  FMUL R8, R8, 0.5 ;  /* 0x3f00000008087820 */ /* 0x000fc60000400000 */
[----:B------:R-:W-:Y:S04]  /*1790*/  STL [UR4], R6 ;  /* 0x00000006ff007987 */ /* 0x000fe80008100804 */
[----:B------:R0:W4:Y:S04]  /*17a0*/  LDL R23, [R25] ;  /* 0x0000000019177983 */ /* 0x0001280000100800 */
[----:B------:R0:W-:Y:S04]  /*17b0*/  STL [R25], R8 ;  /* 0x0000000819007387 */ /* 0x0001e80000100800 */
[----:B-1----:R-:W5:Y:S01]  /*17c0*/  LDL R7, [UR12] ;  /* 0x0000000cff077983 */ /* 0x002f620008100800 */
[----:B------:R-:W-:-:S04]  /*17d0*/  IADD3 R0, PT, PT, R0, 0x1, RZ ;  /* 0x0000000100007810 */ /* 0x000fc80007ffe0ff */
[----:B------:R-:W-:-:S05]  /*17e0*/  PRMT R22, R0, 0x8880, RZ ;  /* 0x0000888000167816 */ /* 0x000fca00000000ff */
[----:B------:R-:W-:-:S05]  /*17f0*/  IMAD R22, R22, 0x79, RZ ;  /* 0x0000007916167824 */ /* 0x000fca00078e02ff */
[C---:B------:R-:W-:Y:S02]  /*1800*/  LOP3.LUT R26, R22.reuse, 0xffff, RZ, 0xc0, !PT ;  /* 0x0000ffff161a7812 */ /* 0x040fe400078ec0ff */
[----:B0-----:R-:W-:Y:S02]  /*1810*/  PRMT R25, R22, 0x9910, RZ ;  /* 0x0000991016197816 */ /* 0x001fe400000000ff */
[----:B------:R-:W-:-:S04]  /*1820*/  SHF.R.U32.HI R22, RZ, 0xf, R26 ;  /* 0x0000000fff167819 */ /* 0x000fc8000001161a */
[----:B------:R-:W-:-:S04]  /*1830*/  LEA.HI.SX32 R22, R25, R22, 0x14 ;  /* 0x0000001619167211 */ /* 0x000fc800078fa2ff */
[----:B------:R-:W-:-:S05]  /*1840*/  PRMT R3, R22, 0x9910, RZ ;  /* 0x0000991016037816 */ /* 0x000fca00000000ff */
[----:B------:R-:W-:Y:S01]  /*1850*/  IMAD R3, R3, 0x22, RZ ;  /* 0x0000002203037824 */ /* 0x000fe200078e02ff */
[----:B------:R-:W-:-:S04]  /*1860*/  UIADD3 UR7, UPT, UPT, UR5, 0x1, URZ ;  /* 0x0000000105077890 */ /* 0x000fc8000fffe0ff */
[----:B------:R-:W-:Y:S01]  /*1870*/  IADD3 R3, PT, PT, RZ, -R3, RZ ;  /* 0x80000003ff037210 */ /* 0x000fe20007ffe0ff */
[----:B------:R-:W-:-:S03]  /*1880*/  UIADD3 UR8, UPT, UPT, UR8, 0x1, URZ ;  /* 0x0000000108087890 */ /* 0x000fc6000fffe0ff */
[----:B------:R-:W-:Y:S01]  /*1890*/  PRMT R3, R3, 0x7710, RZ ;  /* 0x0000771003037816 */ /* 0x000fe200000000ff */
[----:B------:R-:W-:Y:S02]  /*18a0*/  UISETP.NE.AND UP0, UPT, UR7, 0x5, UPT ;  /* 0x000000050700788c */ /* 0x000fe4000bf05270 */
[----:B------:R-:W-:Y:S01]  /*18b0*/  UIMAD.WIDE.U32 UR4, UR8, -0x33333333, URZ ;  /* 0xcccccccd080478a5 */ /* 0x000fe2000f8e00ff */
[----:B------:R-:W-:Y:S01]  /*18c0*/  IADD3 R26, PT, PT, R0, R3, RZ ;  /* 0x00000003001a7210 */ /* 0x000fe20007ffe0ff */
[----:B------:R-:W-:Y:S02]  /*18d0*/  USEL UR7, UR7, URZ, UP0 ;  /* 0x000000ff07077287 */ /* 0x000fe40008000000 */
[----:B------:R-:W-:Y:S01]  /*18e0*/  USHF.R.U32.HI UR5, URZ, 0x2, UR5 ;  /* 0x00000002ff057899 */ /* 0x000fe20008011605 */
[----:B------:R-:W-:Y:S01]  /*18f0*/  LOP3.LUT R0, R26, 0xffff, RZ, 0xc0, !PT ;  /* 0x0000ffff1a007812 */ /* 0x000fe200078ec0ff */
[----:B------:R-:W-:Y:S02]  /*1900*/  ULEA UR13, UR7, UR9, 0x2 ;  /* 0x00000009070d7291 */ /* 0x000fe4000f8e10ff */
[----:B------:R-:W-:Y:S01]  /*1910*/  UIADD3 UR7, UPT, UPT, UR7, 0x1, URZ ;  /* 0x0000000107077890 */ /* 0x000fe2000fffe0ff */
[----:B------:R-:W-:Y:S01]  /*1920*/  PRMT R0, R0, 0x8880, RZ ;  /* 0x0000888000007816 */ /* 0x000fe200000000ff */
[----:B------:R-:W-:Y:S01]  /*1930*/  UIMAD UR8, UR5, -0x5, UR8 ;  /* 0xfffffffb050878a4 */ /* 0x000fe2000f8e0208 */
[----:B------:R0:W-:Y:S01]  /*1940*/  STL [UR12], R8 ;  /* 0x00000008ff007987 */ /* 0x0001e2000810080c */
[----:B---3--:R-:W-:Y:S01]  /*1950*/  FADD R2, R2, R5 ;  /* 0x0000000502027221 */ /* 0x008fe20000000000 */
[----:B------:R-:W-:Y:S01]  /*1960*/  LEA R27, R0, R13, 0x2 ;  /* 0x0000000d001b7211 */ /* 0x000fe200078e10ff */
[----:B------:R-:W-:Y:S01]  /*1970*/  ULEA UR12, UR8, UR15, 0x2 ;  /* 0x0000000f080c7291 */ /* 0x000fe2000f8e10ff */
[----:B------:R-:W3:Y:S01]  /*1980*/  LDL R0, [UR13] ;  /* 0x0000000dff007983 */ /* 0x000ee20008100800 */
[----:B------:R-:W-:Y:S01]  /*1990*/  UIMAD.WIDE.U32 UR4, UR7, -0x33333333, URZ ;  /* 0xcccccccd070478a5 */ /* 0x000fe2000f8e00ff */
[----:B------:R-:W-:Y:S01]  /*19a0*/  FMUL R22, R2, 0.5 ;  /* 0x3f00000002167820 */ /* 0x000fe20000400000 */
[----:B------:R-:W1:Y:S02]  /*19b0*/  LDC.64 R4, c[0x0][0x3a0] ;  /* 0x0000e800ff047b82 */ /* 0x000e640000000a00 */
[----:B------:R-:W-:-:S04]  /*19c0*/  USHF.R.U32.HI UR5, URZ, 0x2, UR5 ;  /* 0x00000002ff057899 */ /* 0x000fc80008011605 */
[----:B------:R-:W-:Y:S02]  /*19d0*/  UIMAD UR5, UR5, -0x5, UR7 ;  /* 0xfffffffb050578a4 */ /* 0x000fe4000f8e0207 */
[----:B------:R-:W1:Y:S02]  /*19e0*/  LDC.64 R2, c[0x0][0x3a8] ;  /* 0x0000ea00ff027b82 */ /* 0x000e640000000a00 */
[----:B------:R-:W-:Y:S01]  /*19f0*/  ULEA UR4, UR5, UR9, 0x2 ;  /* 0x0000000905047291 */ /* 0x000fe2000f8e10ff */
[----:B----4-:R-:W-:-:S04]  /*1a00*/  FADD R23, R8, -R23 ;  /* 0x8000001708177221 */ /* 0x010fc80000000000 */
[----:B------:R-:W-:Y:S01]  /*1a10*/  FADD R18, R18, R23 ;  /* 0x0000001712127221 */ /* 0x000fe20000000000 */
[----:B-----5:R-:W-:-:S04]  /*1a20*/  FADD R7, R8, -R7 ;  /* 0x8000000708077221 */ /* 0x020fc80000000000 */
[----:B------:R-:W-:Y:S01]  /*1a30*/  FADD R20, R20, R7 ;  /* 0x0000000714147221 */ /* 0x000fe20000000000 */
[----:B------:R-:W-:-:S04]  /*1a40*/  FMUL R7, R18, 0.029411764815449714661 ;  /* 0x3cf0f0f112077820 */ /* 0x000fc80000400000 */
[----:B------:R-:W-:-:S05]  /*1a50*/  FFMA R7, R20, 0.20000000298023223877, -R7 ;  /* 0x3e4ccccd14077823 */ /* 0x000fca0000000807 */
[----:B------:R-:W-:Y:S04]  /*1a60*/  STL [UR13], R7 ;  /* 0x00000007ff007987 */ /* 0x000fe8000810080d */
[----:B------:R2:W4:Y:S04]  /*1a70*/  LDL R23, [R27] ;  /* 0x000000001b177983 */ /* 0x0005280000100800 */
[----:B------:R2:W-:Y:S04]  /*1a80*/  STL [R27], R22 ;  /* 0x000000161b007387 */ /* 0x0005e80000100800 */
[----:B------:R-:W5:Y:S04]  /*1a90*/  LDL R25, [UR12] ;  /* 0x0000000cff197983 */ /* 0x000f680008100800 */
[----:B------:R-:W-:Y:S04]  /*1aa0*/  STL [UR12], R22 ;  /* 0x00000016ff007987 */ /* 0x000fe8000810080c */
[----:B0-----:R-:W3:Y:S01]  /*1ab0*/  LDL R8, [UR4] ;  /* 0x00000004ff087983 */ /* 0x001ee20008100800 */
[----:B------:R-:W-:Y:S01]  /*1ac0*/  FADD R24, R21, -R24 ;  /* 0x8000001815187221 */ /* 0x000fe20000000000 */
[----:B--2---:R-:W-:Y:S01]  /*1ad0*/  FADD R27, R6, -R9 ;  /* 0x80000009061b7221 */ /* 0x004fe20000000000 */
[----:B------:R-:W-:-:S02]  /*1ae0*/  IADD3 R9, PT, PT, R26, 0x1, RZ ;  /* 0x000000011a097810 */ /* 0x000fc40007ffe0ff */
[----:B------:R-:W-:-:S04]  /*1af0*/  FADD R24, R24, R19 ;  /* 0x0000001318187221 */ /* 0x000fc80000000000 */
[C---:B------:R-:W-:Y:S01]  /*1b00*/  FFMA R19, R24.reuse, -0.20000000298023223877, R21 ;  /* 0xbe4ccccd18137823 */ /* 0x040fe20000000015 */
[----:B------:R-:W-:Y:S01]  /*1b10*/  FADD R21, R24, R27 ;  /* 0x0000001b18157221 */ /* 0x000fe20000000000 */
[----:B------:R-:W-:Y:S01]  /*1b20*/  PRMT R24, R9, 0x8880, RZ ;  /* 0x0000888009187816 */ /* 0x000fe200000000ff */
[----:B-1----:R-:W-:-:S04]  /*1b30*/  IMAD.WIDE R4, R11, 0x4, R4 ;  /* 0x000000040b047825 */ /* 0x002fc800078e0204 */
[----:B------:R-:W-:Y:S01]  /*1b40*/  FADD R27, R19, -R10 ;  /* 0x8000000a131b7221 */ /* 0x000fe20000000000 */
[----:B------:R-:W-:Y:S01]  /*1b50*/  IMAD.WIDE R2, R11, 0x4, R2 ;  /* 0x000000040b027825 */ /* 0x000fe200078e0202 */
[----:B------:R-:W-:Y:S03]  /*1b60*/  STG.E desc[UR10][R4.64], R19 ;  /* 0x0000001304007986 */ /* 0x000fe6000c10190a */
[----:B------:R-:W-:Y:S01]  /*1b70*/  IMAD R24, R24, 0x79, RZ ;  /* 0x0000007918187824 */ /* 0x000fe200078e02ff */
[----:B------:R0:W-:Y:S01]  /*1b80*/  STG.E desc[UR10][R2.64], R27 ;  /* 0x0000001b02007986 */ /* 0x0001e2000c10190a */
[----:B------:R-:W-:-:S03]  /*1b90*/  FFMA R6, R21, -0.20000000298023223877, R6 ;  /* 0xbe4ccccd15067823 */ /* 0x000fc60000000006 */
[C---:B------:R-:W-:Y:S02]  /*1ba0*/  LOP3.LUT R10, R24.reuse, 0xffff, RZ, 0xc0, !PT ;  /* 0x0000ffff180a7812 */ /* 0x040fe400078ec0ff */
[----:B------:R-:W-:Y:S02]  /*1bb0*/  PRMT R29, R24, 0x9910, RZ ;  /* 0x00009910181d7816 */ /* 0x000fe400000000ff */
[----:B------:R-:W-:Y:S01]  /*1bc0*/  SHF.R.U32.HI R10, RZ, 0xf, R10 ;  /* 0x0000000fff0a7819 */ /* 0x000fe2000001160a */
[----:B0-----:R-:W-:-:S03]  /*1bd0*/  FADD R27, -R19, R6 ;  /* 0x00000006131b7221 */ /* 0x001fc60000000100 */
[----:B------:R-:W-:Y:S01]  /*1be0*/  LEA.HI.SX32 R10, R29, R10, 0x14 ;  /* 0x0000000a1d0a7211 */ /* 0x000fe200078fa2ff */
[----:B------:R-:W-:-:S04]  /*1bf0*/  UIADD3 UR6, UPT, UPT, UR6, 0x4, URZ ;  /* 0x0000000406067890 */ /* 0x000fc8000fffe0ff */
[----:B------:R-:W-:Y:S02]  /*1c00*/  UISETP.NE.AND UP2, UPT, UR6, URZ, UPT ;  /* 0x000000ff0600728c */ /* 0x000fe4000bf45270 */
[----:B------:R-:W-:Y:S02]  /*1c10*/  UIADD3 UR8, UPT, UPT, UR8, 0x1, URZ ;  /* 0x0000000108087890 */ /* 0x000fe4000fffe0ff */
[----:B------:R-:W-:Y:S01]  /*1c20*/  UIADD3 UR5, UPT, UPT, UR5, 0x1, URZ ;  /* 0x0000000105057890 */ /* 0x000fe2000fffe0ff */
[----:B------:R-:W-:Y:S01]  /*1c30*/  LEA R11, R12, R11, 0x2 ;  /* 0x0000000b0c0b7211 */ /* 0x000fe200078e10ff */
[----:B------:R-:W-:Y:S02]  /*1c40*/  UISETP.NE.AND UP0, UPT, UR8, 0x5, UPT ;  /* 0x000000050800788c */ /* 0x000fe4000bf05270 */
[----:B------:R-:W-:Y:S02]  /*1c50*/  UISETP.NE.AND UP1, UPT, UR5, 0x5, UPT ;  /* 0x000000050500788c */ /* 0x000fe4000bf25270 */
[----:B------:R-:W-:-:S02]  /*1c60*/  USEL UR8, UR8, URZ, UP0 ;  /* 0x000000ff08087287 */ /* 0x000fc40008000000 */
[----:B------:R-:W-:Y:S01]  /*1c70*/  USEL UR7, UR5, URZ, UP1 ;  /* 0x000000ff05077287 */ /* 0x000fe20008800000 */
[----:B----4-:R-:W-:-:S04]  /*1c80*/  FADD R23, R22, -R23 ;  /* 0x8000001716177221 */ /* 0x010fc80000000000 */
[----:B------:R-:W-:Y:S01]  /*1c90*/  FADD R18, R18, R23 ;  /* 0x0000001712127221 */ /* 0x000fe20000000000 */
[----:B-----5:R-:W-:Y:S01]  /*1ca0*/  FADD R25, R22, -R25 ;  /* 0x8000001916197221 */ /* 0x020fe20000000000 */
[----:B------:R-:W-:-:S04]  /*1cb0*/  IMAD.WIDE R22, R12, 0x4, R4 ;  /* 0x000000040c167825 */ /* 0x000fc800078e0204 */
[----:B------:R-:W-:Y:S01]  /*1cc0*/  FMUL R5, R18, 0.029411764815449714661 ;  /* 0x3cf0f0f112057820 */ /* 0x000fe20000400000 */
[----:B------:R-:W-:Y:S01]  /*1cd0*/  FADD R20, R20, R25 ;  /* 0x0000001914147221 */ /* 0x000fe20000000000 */
[----:B------:R-:W-:-:S04]  /*1ce0*/  IMAD.WIDE R24, R12, 0x4, R2 ;  /* 0x000000040c187825 */ /* 0x000fc800078e0202 */
[----:B---3--:R-:W-:Y:S01]  /*1cf0*/  FADD R2, R7, -R0 ;  /* 0x8000000007027221 */ /* 0x008fe20000000000 */
[----:B------:R-:W-:-:S03]  /*1d00*/  FFMA R0, R20, 0.20000000298023223877, -R5 ;  /* 0x3e4ccccd14007823 */ /* 0x000fc60000000805 */
[----:B------:R-:W-:Y:S01]  /*1d10*/  FADD R4, R21, R2 ;  /* 0x0000000215047221 */ /* 0x000fe20000000000 */
[----:B------:R-:W-:Y:S01]  /*1d20*/  FADD R19, R0, -R8 ;  /* 0x8000000800137221 */ /* 0x000fe20000000000 */
[----:B------:R-:W-:-:S04]  /*1d30*/  IMAD.WIDE R2, R12, 0x4, R22 ;  /* 0x000000040c027825 */ /* 0x000fc800078e0216 */
[C---:B------:R-:W-:Y:S01]  /*1d40*/  FFMA R21, R4.reuse, -0.20000000298023223877, R7 ;  /* 0xbe4ccccd04157823 */ /* 0x040fe20000000007 */
[----:B------:R-:W-:Y:S01]  /*1d50*/  FADD R19, R4, R19 ;  /* 0x0000001304137221 */ /* 0x000fe20000000000 */
[----:B------:R-:W-:Y:S01]  /*1d60*/  IMAD.WIDE R4, R12, 0x4, R24 ;  /* 0x000000040c047825 */ /* 0x000fe200078e0218 */
[----:B------:R-:W-:-:S03]  /*1d70*/  PRMT R8, R10, 0x9910, RZ ;  /* 0x000099100a087816 */ /* 0x000fc600000000ff */
[----:B------:R-:W-:Y:S01]  /*1d80*/  FFMA R10, R19, -0.20000000298023223877, R0 ;  /* 0xbe4ccccd130a7823 */ /* 0x000fe20000000000 */
[----:B------:R0:W-:Y:S01]  /*1d90*/  STG.E desc[UR10][R22.64], R6 ;  /* 0x0000000616007986 */ /* 0x0001e2000c10190a */
[----:B------:R-:W-:-:S03]  /*1da0*/  FADD R29, -R6, R21 ;  /* 0x00000015061d7221 */ /* 0x000fc60000000100 */
[----:B------:R1:W-:Y:S01]  /*1db0*/  STG.E desc[UR10][R24.64], R27 ;  /* 0x0000001b18007986 */ /* 0x0003e2000c10190a */
[----:B------:R-:W-:-:S03]  /*1dc0*/  IMAD R8, R8, 0x22, RZ ;  /* 0x0000002208087824 */ /* 0x000fc600078e02ff */
[----:B------:R2:W-:Y:S01]  /*1dd0*/  STG.E desc[UR10][R2.64], R21 ;  /* 0x0000001502007986 */ /* 0x0005e2000c10190a */
[----:B0-----:R-:W-:-:S03]  /*1de0*/  IMAD.WIDE R6, R12, 0x4, R2 ;  /* 0x000000040c067825 */ /* 0x001fc600078e0202 */
[----:B------:R-:W-:Y:S01]  /*1df0*/  STG.E desc[UR10][R4.64], R29 ;  /* 0x0000001d04007986 */ /* 0x000fe2000c10190a */
[----:B------:R-:W-:-:S04]  /*1e00*/  IMAD.WIDE R22, R12, 0x4, R4 ;  /* 0x000000040c167825 */ /* 0x000fc800078e0204 */
[----:B-1----:R-:W-:Y:S01]  /*1e10*/  FADD R25, -R21, R10 ;  /* 0x0000000a15197221 */ /* 0x002fe20000000100 */
[----:B------:R-:W-:Y:S04]  /*1e20*/  STG.E desc[UR10][R6.64], R10 ;  /* 0x0000000a06007986 */ /* 0x000fe8000c10190a */
[----:B------:R-:W-:Y:S01]  /*1e30*/  STG.E desc[UR10][R22.64], R25 ;  /* 0x0000001916007986 */ /* 0x000fe2000c10190a */
[----:B------:R-:W-:-:S04]  /*1e40*/  IADD3 R8, PT, PT, RZ, -R8, RZ ;  /* 0x80000008ff087210 */ /* 0x000fc80007ffe0ff */
[----:B--2---:R-:W-:-:S04]  /*1e50*/  PRMT R2, R8, 0x7710, RZ ;  /* 0x0000771008027816 */ /* 0x004fc800000000ff */
[----:B------:R-:W-:Y:S01]  /*1e60*/  IADD3 R9, PT, PT, R9, R2, RZ ;  /* 0x0000000209097210 */ /* 0x000fe20007ffe0ff */
[----:B------:R0:W-:Y:S03]  /*1e70*/  STL [UR4], R0 ;  /* 0x00000000ff007987 */ /* 0x0001e60008100804 */
[----:B------:R-:W-:-:S04]  /*1e80*/  LOP3.LUT R9, R9, 0xffff, RZ, 0xc0, !PT ;  /* 0x0000ffff09097812 */ /* 0x000fc800078ec0ff */
[----:B0-----:R-:W-:Y:S01]  /*1e90*/  PRMT R0, R9, 0x8880, RZ ;  /* 0x0000888009007816 */ /* 0x001fe200000000ff */
[----:B------:R-:W-:Y:S06]  /*1ea0*/  BRA.U UP2, `(.L_x_9) ;  /* 0xfffffff102e87547 */ /* 0x000fec000b83ffff */
[----:B------:R-:W-:Y:S05]  /*1eb0*/  EXIT ;  /* 0x000000000000794d */ /* 0x000fea0003800000 */
.L_x_10:
[----:B------:R-:W-:-:S00]  /*1ec0*/  BRA `(.L_x_10) ;  /* 0xfffffffc00fc7947 */ /* 0x000fc0000383ffff */
[----:B------:R-:W-:-:S00]  /*1ed0*/  NOP ;  /* 0x0000000000007918 */ /* 0x000fc00000000000 */
        /* <DEDUP_REMOVED lines=10> */
.L_x_18:


//--------------------- .text.acosc_batch_f32     --------------------------
	.section	.text.acosc_batch_f32,"ax",@progbits
	.align	128
        .global         acosc_batch_f32
        .type           acosc_batch_f32,@function
        .size           acosc_batch_f32,(.L_x_19 - acosc_batch_f32)
        .other          acosc_batch_f32,@"STO_CUDA_ENTRY STV_DEFAULT"
acosc_batch_f32:
.text.acosc_batch_f32:
[----:B------:R-:W0:Y:S08]  /*0000*/  LDC R1, c[0x0][0x37c] ;  /* 0x0000df00ff017b82 */ /* 0x000e300000000800 */
[----:B------:R-:W1:Y:S01]  /*0010*/  LDC R15, c[0x0][0x390] ;  /* 0x0000e400ff0f7b82 */ /* 0x000e620000000800 */
[----:B0-----:R-:W-:Y:S02]  /*0020*/  IADD3 R1, PT, PT, R1, -0xb8, RZ ;  /* 0xffffff4801017810 */ /* 0x001fe40007ffe0ff */
[----:B-1----:R-:W-:-:S13]  /*0030*/  ISETP.GE.AND P0, PT, R15, 0x1, PT ;  /* 0x000000010f00780c */ /* 0x002fda0003f06270 */
[----:B------:R-:W-:Y:S05]  /*0040*/  @!P0 EXIT ;  /* 0x000000000000894d */ /* 0x000fea0003800000 */
[----:B------:R-:W0:Y:S01]  /*0050*/  S2R R3, SR_TID.X ;  /* 0x0000000000037919 */ /* 0x000e220000002100 */
[----:B------:R-:W0:Y:S01]  /*0060*/  S2UR UR4, SR_CTAID.X ;  /* 0x00000000000479c3 */ /* 0x000e220000002500 */
[----:B------:R-:W1:Y:S01]  /*0070*/  LDCU.64 UR6, c[0x0][0x358] ;  /* 0x00006b00ff0677ac */ /* 0x000e620008000a00 */
[----:B------:R-:W-:Y:S01]  /*0080*/  BSSY.RECONVERGENT B0, `(.L_x_11) ;  /* 0x0000014000007945 */ /* 0x000fe20003800200 */
[----:B------:R-:W-:-:S05]  /*0090*/  MOV R0, R1 ;  /* 0x0000000100007202 */ /* 0x000fca0000000f00 */
[----:B------:R-:W2:Y:S01]  /*00a0*/  LDC R10, c[0x0][0x360] ;  /* 0x0000d800ff0a7b82 */ /* 0x000ea20000000800 */
[----:B0-----:R-:W-:Y:S01]  /*00b0*/  LOP3.LUT P0, RZ, R3, UR4, RZ, 0xfc, !PT ;  /* 0x0000000403ff7c12 */ /* 0x001fe2000f80fcff */
[----:B--2---:R-:W-:-:S05]  /*00c0*/  IMAD R2, R10, UR4, R3 ;  /* 0x000000040a027c24 */ /* 0x004fca000f8e0203 */
[----:B------:R-:W-:-:S13]  /*00d0*/  ISETP.GE.AND P1, PT, R2, R15, PT ;  /* 0x0000000f0200720c */ /* 0x000fda0003f26270 */
[----:B-1----:R-:W-:Y:S05]  /*00e0*/  @P1 BRA `(.L_x_12) ;  /* 0x0000000000341947 */ /* 0x002fea0003800000 */
[----:B------:R-:W0:Y:S01]  /*00f0*/  LDC.64 R6, c[0x0][0x398] ;  /* 0x0000e600ff067b82 */ /* 0x000e220000000a00 */
[----:B------:R-:W1:Y:S01]  /*0100*/  LDCU UR5, c[0x0][0x370] ;  /* 0x00006e00ff0577ac */ /* 0x000e620008000800 */
[----:B------:R-:W-:Y:S02]  /*0110*/  MOV R11, R2 ;  /* 0x00000002000b7202 */ /* 0x000fe40000000f00 */
[----:B------:R-:W-:-:S04]  /*0120*/  MOV R13, 0x7fffffff ;  /* 0x7fffffff000d7802 */ /* 0x000fc80000000f00 */
[----:B------:R-:W2:Y:S01]  /*0130*/  LDC.64 R8, c[0x0][0x3a0] ;  /* 0x0000e800ff087b82 */ /* 0x000ea20000000a00 */
[----:B-1----:R-:W-:-:S07]  /*0140*/  IMAD R10, R10, UR5, RZ ;  /* 0x000000050a0a7c24 */ /* 0x002fce000f8e02ff */
.L_x_13:
[----:B0-----:R-:W-:-:S04]  /*0150*/  IMAD.WIDE R2, R11, 0x4, R6 ;  /* 0x000000040b027825 */ /* 0x001fc800078e0206 */
[----:B--2---:R-:W-:Y:S01]  /*0160*/  IMAD.WIDE R4, R11, 0x4, R8 ;  /* 0x000000040b047825 */ /* 0x004fe200078e0208 */
[----:B------:R1:W-:Y:S01]  /*0170*/  STG.E desc[UR6][R2.64], R13 ;  /* 0x0000000d02007986 */ /* 0x0003e2000c101906 */
[----:B------:R-:W-:-:S03]  /*0180*/  IADD3 R11, PT, PT, R10, R11, RZ ;  /* 0x0000000b0a0b7210 */ /* 0x000fc60007ffe0ff */
[----:B------:R1:W-:Y:S01]  /*0190*/  STG.E desc[UR6][R4.64], R13 ;  /* 0x0000000d04007986 */ /* 0x0003e2000c101906 */
[----:B------:R-:W-:-:S13]  /*01a0*/  ISETP.GE.AND P1, PT, R11, R15, PT ;  /* 0x0000000f0b00720c */ /* 0x000fda0003f26270 */
[----:B-1----:R-:W-:Y:S05]  /*01b0*/  @!P1 BRA `(.L_x_13) ;  /* 0xfffffffc00e49947 */ /* 0x002fea000383ffff */
.L_x_12:
[----:B------:R-:W-:Y:S05]  /*01c0*/  BSYNC.RECONVERGENT B0 ;  /* 0x0000000000007941 */ /* 0x000fea0003800200 */
.L_x_11:
[----:B------:R-:W-:Y:S06]  /*01d0*/  BAR.SYNC.DEFER_BLOCKING 0x0 ;  /* 0x0000000000007b1d */ /* 0x000fec0000010000 */
[----:B------:R-:W-:Y:S05]  /*01e0*/  @P0 EXIT ;  /* 0x000000000000094d */ /* 0x000fea0003800000 */
[----:B------:R-:W0:Y:S02]  /*01f0*/  LDCU UR5, c[0x0][0x394] ;  /* 0x00007280ff0577ac */ /* 0x000e240008000800 */
[----:B0-----:R-:W-:-:S04]  /*0200*/  UISETP.LT.AND UP0, UPT, URZ, UR5, UPT ;  /* 0x00000005ff00728c */ /* 0x001fc8000bf01270 */
[----:B------:R-:W-:-:S06]  /*0210*/  USEL UR4, URZ, UR5, !UP0 ;  /* 0x00000005ff047287 */ /* 0x000fcc000c000000 */
[----:B------:R-:W-:-:S04]  /*0220*/  IADD3 R2, PT, PT, R15, -UR4, RZ ;  /* 0x800000040f027c10 */ /* 0x000fc8000fffe0ff */
[----:B------:R-:W-:-:S04]  /*0230*/  ISETP.GE.AND P0, PT, R2, 0x27, PT ;  /* 0x000000270200780c */ /* 0x000fc80003f06270 */
[----:B------:R-:W-:-:S13]  /*0240*/  ISETP.LE.OR P0, PT, R15, UR5, !P0 ;  /* 0x000000050f007c0c */ /* 0x000fda000c703670 */
[----:B------:R-:W-:Y:S05]  /*0250*/  @P0 EXIT ;  /* 0x000000000000094d */ /* 0x000fea0003800000 */
[----:B------:R-:W0:Y:S01]  /*0260*/  LDC.64 R16, c[0x0][0x380] ;  /* 0x0000e000ff107b82 */ /* 0x000e220000000a00 */
[----:B------:R-:W-:-:S07]  /*0270*/  MOV R22, UR4 ;  /* 0x0000000400167c02 */ /* 0x000fce0008000f00 */
[----:B------:R-:W1:Y:S01]  /*0280*/  LDC.64 R18, c[0x0][0x388] ;  /* 0x0000e200ff127b82 */ /* 0x000e620000000a00 */
[----:B0-----:R-:W-:-:S05]  /*0290*/  IMAD.WIDE.U32 R36, R22, 0x4, R16 ;  /* 0x0000000416247825 */ /* 0x001fca00078e0010 */
[----:B------:R-:W2:Y:S01]  /*02a0*/  LDG.E.CONSTANT R8, desc[UR6][R36.64] ;  /* 0x0000000624087981 */ /* 0x000ea2000c1e9900 */
[----:B-1----:R-:W-:-:S03]  /*02b0*/  IMAD.WIDE.U32 R20, R22, 0x4, R18 ;  /* 0x0000000416147825 */ /* 0x002fc600078e0012 */
[----:B------:R-:W3:Y:S04]  /*02c0*/  LDG.E.CONSTANT R24, desc[UR6][R36.64+0x4] ;  /* 0x0000040624187981 */ /* 0x000ee8000c1e9900 */
[----:B------:R-:W2:Y:S04]  /*02d0*/  LDG.E.CONSTANT R25, desc[UR6][R20.64] ;  /* 0x0000000614197981 */ /* 0x000ea8000c1e9900 */
[----:B------:R-:W3:Y:S04]  /*02e0*/  LDG.E.CONSTANT R27, desc[UR6][R20.64+0x4] ;  /* 0x00000406141b7981 */ /* 0x000ee8000c1e9900 */
[----:B------:R-:W4:Y:S04]  /*02f0*/  LDG.E.CONSTANT R10, desc[UR6][R36.64+0x10] ;  /* 0x00001006240a7981 */ /* 0x000f28000c1e9900 */
[----:B------:R-:W4:Y:S04]  /*0300*/  LDG.E.CONSTANT R13, desc[UR6][R20.64+0x10] ;  /* 0x00001006140d7981 */ /* 0x000f28000c1e9900 */
[----:B------:R-:W5:Y:S04]  /*0310*/  LDG.E.CONSTANT R26, desc[UR6][R36.64+0x8] ;  /* 0x00000806241a7981 */ /* 0x000f68000c1e9900 */
        /* <DEDUP_REMOVED lines=18> */
[----:B------:R-:W5:Y:S01]  /*0440*/  LDG.E.CONSTANT R35, desc[UR6][R20.64+0x5c] ;  /* 0x00005c0614237981 */ /* 0x000f62000c1e9900 */
[----:B--2---:R-:W-:Y:S01]  /*0450*/  FADD R8, R8, R25 ;  /* 0x0000001908087221 */ /* 0x004fe20000000000 */
[----:B---3--:R-:W-:-:S03]  /*0460*/  FADD R24, R24, R27 ;  /* 0x0000001b18187221 */ /* 0x008fc60000000000 */
[----:B------:R-:W-:Y:S01]  /*0470*/  FFMA R27, R8, 0.5, RZ ;  /* 0x3f000000081b7823 */ /* 0x000fe200000000ff */
[----:B----4-:R-:W-:-:S03]  /*0480*/  FADD R13, R10, R13 ;  /* 0x0000000d0a0d7221 */ /* 0x010fc60000000000 */
[----:B------:R-:W-:Y:S01]  /*0490*/  FFMA R10, R24, 0.5, R27 ;  /* 0x3f000000180a7823 */ /* 0x000fe2000000001b */
[----:B-----5:R-:W-:Y:S02]  /*04a0*/  FADD R25, R26, R33 ;  /* 0x000000211a197221 */ /* 0x020fe40000000000 */
[----:B------:R-:W2:Y:S01]  /*04b0*/  LDG.E.CONSTANT R33, desc[UR6][R20.64+0x3c] ;  /* 0x00003c0614217981 */ /* 0x000ea2000c1e9900 */
[----:B------:R-:W-:Y:S01]  /*04c0*/  FADD R23, R23, R12 ;  /* 0x0000000c17177221 */ /* 0x000fe20000000000 */
[----:B------:R-:W-:Y:S01]  /*04d0*/  FADD R12, R6, R11 ;  /* 0x0000000b060c7221 */ /* 0x000fe20000000000 */
[----:B------:R-:W-:Y:S01]  /*04e0*/  FMUL R6, R13, 0.5 ;  /* 0x3f0000000d067820 */ /* 0x000fe20000400000 */
[----:B------:R-:W3:Y:S01]  /*04f0*/  LDG.E.CONSTANT R11, desc[UR6][R36.64+0x34] ;  /* 0x00003406240b7981 */ /* 0x000ee2000c1e9900 */
[----:B------:R-:W-:Y:S01]  /*0500*/  FADD R26, R7, R2 ;  /* 0x00000002071a7221 */ /* 0x000fe20000000000 */
[----:B------:R-:W-:Y:S02]  /*0510*/  FFMA R2, R25, 0.5, R10 ;  /* 0x3f00000019027823 */ /* 0x000fe4000000000a */
[----:B------:R-:W4:Y:S01]  /*0520*/  LDG.E.CONSTANT R13, desc[UR6][R20.64+0x30] ;  /* 0x00003006140d7981 */ /* 0x000f22000c1e9900 */
[----:B------:R-:W-:-:S03]  /*0530*/  FMUL R7, R12, 0.5 ;  /* 0x3f0000000c077820 */ /* 0x000fc60000400000 */
[----:B------:R-:W4:Y:S04]  /*0540*/  LDG.E.CONSTANT R10, desc[UR6][R36.64+0x30] ;  /* 0x00003006240a7981 */ /* 0x000f28000c1e9900 */
[----:B------:R-:W3:Y:S01]  /*0550*/  LDG.E.CONSTANT R12, desc[UR6][R20.64+0x34] ;  /* 0x00003406140c7981 */ /* 0x000ee2000c1e9900 */
[----:B------:R-:W-:Y:S01]  /*0560*/  FFMA R27, R23, 0.5, R2 ;  /* 0x3f000000171b7823 */ /* 0x000fe20000000002 */
[----:B------:R-:W-:Y:S01]  /*0570*/  FADD R5, R5, R4 ;  /* 0x0000000405057221 */ /* 0x000fe20000000000 */
[----:B------:R-:W-:Y:S02]  /*0580*/  FMUL R4, R26, 0.5 ;  /* 0x3f0000001a047820 */ /* 0x000fe40000400000 */
[----:B------:R-:W-:Y:S01]  /*0590*/  FADD R26, R27, R6 ;  /* 0x000000061b1a7221 */ /* 0x000fe20000000000 */
[----:B------:R-:W-:-:S02]  /*05a0*/  FADD R3, R3, R32 ;  /* 0x0000002003037221 */ /* 0x000fc40000000000 */
[----:B------:R-:W2:Y:S01]  /*05b0*/  LDG.E.CONSTANT R32, desc[UR6][R36.64+0x3c] ;  /* 0x00003c0624207981 */ /* 0x000ea2000c1e9900 */
[----:B------:R-:W-:-:S03]  /*05c0*/  FADD R30, R30, R9 ;  /* 0x000000091e1e7221 */ /* 0x000fc60000000000 */
[----:B------:R-:W5:Y:S01]  /*05d0*/  LDG.E.CONSTANT R9, desc[UR6][R20.64+0x38] ;  /* 0x0000380614097981 */ /* 0x000f62000c1e9900 */
[----:B------:R-:W-:Y:S01]  /*05e0*/  FADD R27, R26, R7 ;  /* 0x000000071a1b7221 */ /* 0x000fe20000000000 */
[----:B------:R-:W-:-:S03]  /*05f0*/  FMUL R5, R5, 0.5 ;  /* 0x3f00000005057820 */ /* 0x000fc60000400000 */
[----:B------:R-:W-:-:S04]  /*0600*/  FADD R2, R27, R4 ;  /* 0x000000041b027221 */ /* 0x000fc80000000000 */
[----:B------:R-:W-:Y:S01]  /*0610*/  FADD R27, R2, R5 ;  /* 0x00000005021b7221 */ /* 0x000fe20000000000 */
[----:B------:R-:W-:Y:S01]  /*0620*/  FMUL R2, R3, 0.5 ;  /* 0x3f00000003027820 */ /* 0x000fe20000400000 */
[----:B------:R-:W-:Y:S01]  /*0630*/  FMUL R3, R30, 0.5 ;  /* 0x3f0000001e037820 */ /* 0x000fe20000400000 */
[----:B------:R-:W-:Y:S02]  /*0640*/  FADD R30, R29, R14 ;  /* 0x0000000e1d1e7221 */ /* 0x000fe40000000000 */
[----:B------:R-:W2:Y:S01]  /*0650*/  LDG.E.CONSTANT R14, desc[UR6][R36.64+0x40] ;  /* 0x00004006240e7981 */ /* 0x000ea2000c1e9900 */
[----:B------:R-:W-:-:S03]  /*0660*/  FADD R31, R31, R28 ;  /* 0x0000001c1f1f7221 */ /* 0x000fc60000000000 */
[----:B------:R-:W2:Y:S04]  /*0670*/  LDG.E.CONSTANT R29, desc[UR6][R20.64+0x40] ;  /* 0x00004006141d7981 */ /* 0x000ea8000c1e9900 */
[----:B------:R0:W-:Y:S04]  /*0680*/  STL.64 [R1+0x30], R4 ;  /* 0x0000300401007387 */ /* 0x0001e80000100a00 */
[----:B------:R-:W2:Y:S01]  /*0690*/  LDG.E.CONSTANT R28, desc[UR6][R20.64+0x44] ;  /* 0x00004406141c7981 */ /* 0x000ea2000c1e9900 */
[----:B0-----:R-:W-:-:S03]  /*06a0*/  FADD R4, R27, R2 ;  /* 0x000000021b047221 */ /* 0x001fc60000000000 */
[----:B------:R-:W2:Y:S01]  /*06b0*/  LDG.E.CONSTANT R27, desc[UR6][R36.64+0x44] ;  /* 0x00004406241b7981 */ /* 0x000ea2000c1e9900 */
[----:B------:R-:W-:Y:S01]  /*06c0*/  FMUL R30, R30, 0.5 ;  /* 0x3f0000001e1e7820 */ /* 0x000fe20000400000 */
[----:B------:R-:W-:Y:S01]  /*06d0*/  FADD R5, R4, R3 ;  /* 0x0000000304057221 */ /* 0x000fe20000000000 */
[----:B------:R-:W-:-:S03]  /*06e0*/  FMUL R31, R31, 0.5 ;  /* 0x3f0000001f1f7820 */ /* 0x000fc60000400000 */
[----:B------:R-:W-:Y:S01]  /*06f0*/  FADD R4, R5, R30 ;  /* 0x0000001e05047221 */ /* 0x000fe20000000000 */
[----:B------:R0:W-:Y:S03]  /*0700*/  STL.64 [R1+0x38], R2 ;  /* 0x0000380201007387 */ /* 0x0001e60000100a00 */
[----:B0-----:R-:W-:Y:S01]  /*0710*/  FADD R3, R4, R31 ;  /* 0x0000001f04037221 */ /* 0x001fe20000000000 */
[----:B------:R0:W-:Y:S04]  /*0720*/  STL.64 [R1+0x40], R30 ;  /* 0x0000401e01007387 */ /* 0x0001e80000100a00 */
[----:B0-----:R-:W2:Y:S01]  /*0730*/  LDG.E.CONSTANT R30, desc[UR6][R36.64+0x54] ;  /* 0x00005406241e7981 */ /* 0x001ea2000c1e9900 */
[----:B----4-:R-:W-:-:S03]  /*0740*/  FADD R4, R10, R13 ;  /* 0x0000000d0a047221 */ /* 0x010fc60000000000 */
[----:B------:R-:W4:Y:S04]  /*0750*/  LDG.E.CONSTANT R10, desc[UR6][R36.64+0x48] ;  /* 0x00004806240a7981 */ /* 0x000f28000c1e9900 */
[----:B------:R-:W4:Y:S01]  /*0760*/  LDG.E.CONSTANT R13, desc[UR6][R20.64+0x48] ;  /* 0x00004806140d7981 */ /* 0x000f22000c1e9900 */
[----:B---3--:R-:W-:-:S03]  /*0770*/  FADD R5, R11, R12 ;  /* 0x0000000c0b057221 */ /* 0x008fc60000000000 */
[----:B------:R-:W3:Y:S04]  /*0780*/  LDG.E.CONSTANT R11, desc[UR6][R36.64+0x4c] ;  /* 0x00004c06240b7981 */ /* 0x000ee8000c1e9900 */
[----:B------:R-:W3:Y:S01]  /*0790*/  LDG.E.CONSTANT R12, desc[UR6][R20.64+0x4c] ;  /* 0x00004c06140c7981 */ /* 0x000ee2000c1e9900 */
[----:B------:R-:W-:-:S04]  /*07a0*/  FMUL R4, R4, 0.5 ;  /* 0x3f00000004047820 */ /* 0x000fc80000400000 */
[----:B------:R-:W-:Y:S01]  /*07b0*/  FADD R2, R3, R4 ;  /* 0x0000000403027221 */ /* 0x000fe20000000000 */
[----:B-----5:R-:W-:Y:S01]  /*07c0*/  FADD R34, R34, R9 ;  /* 0x0000000922227221 */ /* 0x020fe20000000000 */
[----:B--2---:R-:W-:Y:S01]  /*07d0*/  FADD R3, R32, R33 ;  /* 0x0000002120037221 */ /* 0x004fe20000000000 */
[----:B------:R-:W2:Y:S04]  /*07e0*/  LDG.E.CONSTANT R9, desc[UR6][R36.64+0x50] ;  /* 0x0000500624097981 */ /* 0x000ea8000c1e9900 */
[----:B------:R-:W2:Y:S01]  /*07f0*/  LDG.E.CONSTANT R32, desc[UR6][R20.64+0x50] ;  /* 0x0000500614207981 */ /* 0x000ea2000c1e9900 */
[----:B------:R-:W-:-:S03]  /*0800*/  FMUL R5, R5, 0.5 ;  /* 0x3f00000005057820 */ /* 0x000fc60000400000 */
[----:B------:R-:W5:Y:S01]  /*0810*/  LDG.E.CONSTANT R33, desc[UR6][R20.64+0x54] ;  /* 0x0000540614217981 */ /* 0x000f62000c1e9900 */
[----:B------:R-:W-:Y:S01]  /*0820*/  FADD R31, R2, R5 ;  /* 0x00000005021f7221 */ /* 0x000fe20000000000 */
[----:B------:R-:W-:-:S04]  /*0830*/  FMUL R2, R34, 0.5 ;  /* 0x3f00000022027820 */ /* 0x000fc80000400000 */
[----:B------:R-:W-:Y:S01]  /*0840*/  FADD R34, R31, R2 ;  /* 0x000000021f227221 */ /* 0x000fe20000000000 */
[----:B------:R-:W-:Y:S01]  /*0850*/  FADD R29, R14, R29 ;  /* 0x0000001d0e1d7221 */ /* 0x000fe20000000000 */
[----:B------:R-:W5:Y:S04]  /*0860*/  LDG.E.CONSTANT R31, desc[UR6][R20.64+0x58] ;  /* 0x00005806141f7981 */ /* 0x000f68000c1e9900 */
[----:B------:R-:W5:Y:S04]  /*0870*/  LDG.E.CONSTANT R14, desc[UR6][R36.64+0x58] ;  /* 0x00005806240e7981 */ /* 0x000f68000c1e9900 */
[----:B------:R0:W-:Y:S02]  /*0880*/  STL.64 [R1+0x48], R4 ;  /* 0x0000480401007387 */ /* 0x0001e40000100a00 */
[----:B0-----:R-:W-:-:S02]  /*0890*/  FADD R4, R27, R28 ;  /* 0x0000001c1b047221 */ /* 0x001fc40000000000 */
[----:B------:R-:W5:Y:S01]  /*08a0*/  LDG.E.CONSTANT R27, desc[UR6][R36.64+0x5c] ;  /* 0x00005c06241b7981 */ /* 0x000f62000c1e9900 */
[----:B------:R-:W-:Y:S01]  /*08b0*/  FMUL R3, R3, 0.5 ;  /* 0x3f00000003037820 */ /* 0x000fe20000400000 */
[----:B------:R-:W-:-:S03]  /*08c0*/  FMUL R28, R29, 0.5 ;  /* 0x3f0000001d1c7820 */ /* 0x000fc60000400000 */
[----:B------:R-:W-:Y:S01]  /*08d0*/  FADD R5, R34, R3 ;  /* 0x0000000322057221 */ /* 0x000fe20000000000 */
[----:B------:R-:W-:Y:S01]  /*08e0*/  FMUL R29, R4, 0.5 ;  /* 0x3f000000041d7820 */ /* 0x000fe20000400000 */
[----:B------:R0:W-:Y:S02]  /*08f0*/  STL.64 [R1+0x50], R2 ;  /* 0x0000500201007387 */ /* 0x0001e40000100a00 */
[----:B------:R-:W-:Y:S02]  /*0900*/  FADD R4, R5, R28 ;  /* 0x0000001c05047221 */ /* 0x000fe40000000000 */
[----:B------:R-:W5:Y:S02]  /*0910*/  LDG.E.CONSTANT R34, desc[UR6][R36.64+0x68] ;  /* 0x0000680624227981 */ /* 0x000f64000c1e9900 */
[----:B0-----:R-:W-:Y:S02]  /*0920*/  FADD R3, R4, R29 ;  /* 0x0000001d04037221 */ /* 0x001fe40000000000 */
[----:B------:R0:W-:Y:S04]  /*0930*/  STL.64 [R1+0x58], R28 ;  /* 0x0000581c01007387 */ /* 0x0001e80000100a00 */
[----:B0-----:R-:W5:Y:S01]  /*0940*/  LDG.E.CONSTANT R28, desc[UR6][R36.64+0x70] ;  /* 0x00007006241c7981 */ /* 0x001f62000c1e9900 */
[----:B----4-:R-:W-:-:S03]  /*0950*/  FADD R4, R10, R13 ;  /* 0x0000000d0a047221 */ /* 0x010fc60000000000 */
[----:B------:R-:W4:Y:S04]  /*0960*/  LDG.E.CONSTANT R10, desc[UR6][R36.64+0x60] ;  /* 0x00006006240a7981 */ /* 0x000f28000c1e9900 */
[----:B------:R-:W4:Y:S01]  /*0970*/  LDG.E.CONSTANT R13, desc[UR6][R20.64+0x60] ;  /* 0x00006006140d7981 */ /* 0x000f22000c1e9900 */
[----:B---3--:R-:W-:-:S03]  /*0980*/  FADD R5, R11, R12 ;  /* 0x0000000c0b057221 */ /* 0x008fc60000000000 */
[----:B------:R-:W3:Y:S04]  /*0990*/  LDG.E.CONSTANT R12, desc[UR6][R36.64+0x64] ;  /* 0x00006406240c7981 */ /* 0x000ee8000c1e9900 */
[----:B------:R-:W3:Y:S01]  /*09a0*/  LDG.E.CONSTANT R11, desc[UR6][R20.64+0x64] ;  /* 0x00006406140b7981 */ /* 0x000ee2000c1e9900 */
[----:B------:R-:W-:Y:S01]  /*09b0*/  FMUL R4, R4, 0.5 ;  /* 0x3f00000004047820 */ /* 0x000fe20000400000 */
[----:B------:R-:W-:-:S03]  /*09c0*/  FMUL R5, R5, 0.5 ;  /* 0x3f00000005057820 */ /* 0x000fc60000400000 */
[----:B------:R-:W-:-:S04]  /*09d0*/  FADD R2, R3, R4 ;  /* 0x0000000403027221 */ /* 0x000fc80000000000 */
[----:B------:R-:W-:Y:S01]  /*09e0*/  FADD R29, R2, R5 ;  /* 0x00000005021d7221 */ /* 0x000fe20000000000 */
[----:B--2---:R-:W-:Y:S02]  /*09f0*/  FADD R2, R9, R32 ;  /* 0x0000002009027221 */ /* 0x004fe40000000000 */
[----:B------:R-:W2:Y:S02]  /*0a00*/  LDG.E.CONSTANT R9, desc[UR6][R20.64+0x68] ;  /* 0x0000680614097981 */ /* 0x000ea4000c1e9900 */
[----:B------:R-:W-:Y:S01]  /*0a10*/  FMUL R2, R2, 0.5 ;  /* 0x3f00000002027820 */ /* 0x000fe20000400000 */
[----:B-----5:R-:W-:Y:S01]  /*0a20*/  FADD R3, R30, R33 ;  /* 0x000000211e037221 */ /* 0x020fe20000000000 */
[----:B------:R-:W5:Y:S02]  /*0a30*/  LDG.E.CONSTANT R32, desc[UR6][R36.64+0x6c] ;  /* 0x00006c0624207981 */ /* 0x000f64000c1e9900 */
[----:B------:R-:W-:Y:S02]  /*0a40*/  FADD R33, R29, R2 ;  /* 0x000000021d217221 */ /* 0x000fe40000000000 */
[----:B------:R-:W5:Y:S04]  /*0a50*/  LDG.E.CONSTANT R30, desc[UR6][R20.64+0x6c] ;  /* 0x00006c06141e7981 */ /* 0x000f68000c1e9900 */
[----:B------:R-:W5:Y:S01]  /*0a60*/  LDG.E.CONSTANT R29, desc[UR6][R20.64+0x70] ;  /* 0x00007006141d7981 */ /* 0x000f62000c1e9900 */
[----:B------:R-:W-:-:S03]  /*0a70*/  FADD R14, R14, R31 ;  /* 0x0000001f0e0e7221 */ /* 0x000fc60000000000 */
[----:B------:R0:W-:Y:S04]  /*0a80*/  STL.64 [R1+0x60], R4 ;  /* 0x0000600401007387 */ /* 0x0001e80000100a00 */
[----:B------:R-:W5:Y:S04]  /*0a90*/  LDG.E.CONSTANT R31, desc[UR6][R20.64+0x78] ;  /* 0x00007806141f7981 */ /* 0x000f68000c1e9900 */
[----:B0-----:R-:W5:Y:S01]  /*0aa0*/  LDG.E.CONSTANT R4, desc[UR6][R36.64+0x78] ;  /* 0x0000780624047981 */ /* 0x001f62000c1e9900 */
[----:B------:R-:W-:-:S03]  /*0ab0*/  FADD R35, R27, R35 ;  /* 0x000000231b237221 */ /* 0x000fc60000000000 */
[----:B------:R-:W5:Y:S04]  /*0ac0*/  LDG.E.CONSTANT R5, desc[UR6][R36.64+0x74] ;  /* 0x0000740624057981 */ /* 0x000f68000c1e9900 */
[----:B------:R-:W5:Y:S01]  /*0ad0*/  LDG.E.CONSTANT R27, desc[UR6][R20.64+0x74] ;  /* 0x00007406141b7981 */ /* 0x000f62000c1e9900 */
[----:B------:R-:W-:-:S05]  /*0ae0*/  FMUL R3, R3, 0.5 ;  /* 0x3f00000003037820 */ /* 0x000fca0000400000 */
[----:B------:R-:W-:Y:S01]  /*0af0*/  STL.64 [R1+0x68], R2 ;  /* 0x0000680201007387 */ /* 0x000fe20000100a00 */
[----:B------:R-:W-:-:S03]  /*0b00*/  FADD R33, R33, R3 ;  /* 0x0000000321217221 */ /* 0x000fc60000000000 */
[----:B------:R-:W-:Y:S04]  /*0b10*/  STL.64 [R1+0x28], R6 ;  /* 0x0000280601007387 */ /* 0x000fe80000100a00 */
[----:B------:R0:W-:Y:S04]  /*0b20*/  STL [R1+0x10], R6 ;  /* 0x0000100601007387 */ /* 0x0001e80000100800 */
[----:B0-----:R-:W5:Y:S01]  /*0b30*/  LDG.E.CONSTANT R6, desc[UR6][R36.64+0x7c] ;  /* 0x00007c0624067981 */ /* 0x001f62000c1e9900 */
[----:B----4-:R-:W-:Y:S01]  /*0b40*/  FADD R2, R10, R13 ;  /* 0x0000000d0a027221 */ /* 0x010fe20000000000 */
[----:B------:R-:W-:-:S02]  /*0b50*/  FMUL R10, R14, 0.5 ;  /* 0x3f0000000e0a7820 */ /* 0x000fc40000400000 */
[----:B------:R-:W4:Y:S01]  /*0b60*/  LDG.E.CONSTANT R13, desc[UR6][R36.64+0x80] ;  /* 0x00008006240d7981 */ /* 0x000f22000c1e9900 */
[----:B---3--:R-:W-:Y:S01]  /*0b70*/  FADD R3, R12, R11 ;  /* 0x0000000b0c037221 */ /* 0x008fe20000000000 */
[----:B------:R-:W-:Y:S01]  /*0b80*/  FMUL R11, R35, 0.5 ;  /* 0x3f000000230b7820 */ /* 0x000fe20000400000 */
[----:B------:R-:W-:Y:S01]  /*0b90*/  FADD R12, R33, R10 ;  /* 0x0000000a210c7221 */ /* 0x000fe20000000000 */
[----:B------:R-:W-:Y:S01]  /*0ba0*/  FMUL R2, R2, 0.5 ;  /* 0x3f00000002027820 */ /* 0x000fe20000400000 */
[----:B------:R-:W4:Y:S02]  /*0bb0*/  LDG.E.CONSTANT R14, desc[UR6][R20.64+0x80] ;  /* 0x00008006140e7981 */ /* 0x000f24000c1e9900 */
[----:B------:R-:W-:Y:S01]  /*0bc0*/  FADD R7, R12, R11 ;  /* 0x0000000b0c077221 */ /* 0x000fe20000000000 */
[----:B------:R-:W-:-:S03]  /*0bd0*/  FMUL R3, R3, 0.5 ;  /* 0x3f00000003037820 */ /* 0x000fc60000400000 */
[----:B------:R-:W-:Y:S02]  /*0be0*/  FADD R12, R7, R2 ;  /* 0x00000002070c7221 */ /* 0x000fe40000000000 */
[----:B------:R-:W3:Y:S01]  /*0bf0*/  LDG.E.CONSTANT R7, desc[UR6][R20.64+0x7c] ;  /* 0x00007c0614077981 */ /* 0x000ee2000c1e9900 */
[----:B--2---:R-:W-:-:S03]  /*0c00*/  FADD R34, R34, R9 ;  /* 0x0000000922227221 */ /* 0x004fc60000000000 */
[----:B------:R0:W-:Y:S04]  /*0c10*/  STL.64 [R1+0x78], R2 ;  /* 0x0000780201007387 */ /* 0x0001e80000100a00 */
[----:B------:R1:W-:Y:S04]  /*0c20*/  STL.64 [R1+0x70], R10 ;  /* 0x0000700a01007387 */ /* 0x0003e80000100a00 */
[----:B------:R-:W2:Y:S01]  /*0c30*/  LDG.E.CONSTANT R9, desc[UR6][R20.64+0x84] ;  /* 0x0000840614097981 */ /* 0x000ea2000c1e9900 */
[----:B0-----:R-:W-:-:S03]  /*0c40*/  FADD R3, R12, R3 ;  /* 0x000000030c037221 */ /* 0x001fc60000000000 */
[----:B------:R-:W2:Y:S04]  /*0c50*/  LDG.E.CONSTANT R12, desc[UR6][R36.64+0x84] ;  /* 0x00008406240c7981 */ /* 0x000ea8000c1e9900 */
[----:B-1----:R-:W2:Y:S04]  /*0c60*/  LDG.E.CONSTANT R11, desc[UR6][R36.64+0x88] ;  /* 0x00008806240b7981 */ /* 0x002ea8000c1e9900 */
[----:B------:R-:W2:Y:S01]  /*0c70*/  LDG.E.CONSTANT R10, desc[UR6][R20.64+0x88] ;  /* 0x00008806140a7981 */ /* 0x000ea2000c1e9900 */
[----:B-----5:R-:W-:Y:S01]  /*0c80*/  FADD R32, R32, R30 ;  /* 0x0000001e20207221 */ /* 0x020fe20000000000 */
[----:B------:R-:W-:-:S02]  /*0c90*/  FADD R2, R28, R29 ;  /* 0x0000001d1c027221 */ /* 0x000fc40000000000 */
[----:B------:R-:W5:Y:S04]  /*0ca0*/  LDG.E.CONSTANT R29, desc[UR6][R36.64+0x8c] ;  /* 0x00008c06241d7981 */ /* 0x000f68000c1e9900 */
[----:B------:R-:W5:Y:S01]  /*0cb0*/  LDG.E.CONSTANT R30, desc[UR6][R20.64+0x8c] ;  /* 0x00008c06141e7981 */ /* 0x000f62000c1e9900 */
[----:B------:R-:W-:-:S03]  /*0cc0*/  FADD R35, R4, R31 ;  /* 0x0000001f04237221 */ /* 0x000fc60000000000 */
[----:B------:R-:W5:Y:S01]  /*0cd0*/  LDG.E.CONSTANT R28, desc[UR6][R36.64+0x90] ;  /* 0x00009006241c7981 */ /* 0x000f62000c1e9900 */
[----:B------:R-:W-:-:S03]  /*0ce0*/  FADD R33, R5, R27 ;  /* 0x0000001b05217221 */ /* 0x000fc60000000000 */
[----:B------:R-:W5:Y:S04]  /*0cf0*/  LDG.E.CONSTANT R31, desc[UR6][R20.64+0x90] ;  /* 0x00009006141f7981 */ /* 0x000f68000c1e9900 */
[----:B------:R-:W5:Y:S04]  /*0d00*/  LDG.E.CONSTANT R27, desc[UR6][R36.64+0x94] ;  /* 0x00009406241b7981 */ /* 0x000f68000c1e9900 */
[----:B------:R-:W5:Y:S01]  /*0d10*/  LDG.E.CONSTANT R20, desc[UR6][R20.64+0x94] ;  /* 0x0000940614147981 */ /* 0x000f62000c1e9900 */
[----:B------:R-:W-:Y:S01]  /*0d20*/  FMUL R4, R34, 0.5 ;  /* 0x3f00000022047820 */ /* 0x000fe20000400000 */
[----:B------:R-:W-:-:S03]  /*0d30*/  FMUL R5, R32, 0.5 ;  /* 0x3f00000020057820 */ /* 0x000fc60000400000 */
[----:B------:R-:W-:Y:S01]  /*0d40*/  FADD R32, R3, R4 ;  /* 0x0000000403207221 */ /* 0x000fe20000000000 */
[----:B------:R-:W-:-:S03]  /*0d50*/  FMUL R2, R2, 0.5 ;  /* 0x3f00000002027820 */ /* 0x000fc60000400000 */
[----:B------:R-:W-:Y:S01]  /*0d60*/  FADD R32, R32, R5 ;  /* 0x0000000520207221 */ /* 0x000fe20000000000 */
[----:B------:R-:W-:-:S03]  /*0d70*/  FMUL R3, R33, 0.5 ;  /* 0x3f00000021037820 */ /* 0x000fc60000400000 */
[----:B------:R-:W-:-:S04]  /*0d80*/  FADD R32, R32, R2 ;  /* 0x0000000220207221 */ /* 0x000fc80000000000 */
[----:B------:R-:W-:Y:S01]  /*0d90*/  FADD R33, R32, R3 ;  /* 0x0000000320217221 */ /* 0x000fe20000000000 */
[----:B------:R0:W-:Y:S04]  /*0da0*/  STL.64 [R1+0x80], R4 ;  /* 0x0000800401007387 */ /* 0x0001e80000100a00 */
[----:B------:R1:W-:Y:S01]  /*0db0*/  STL.64 [R1+0x88], R2 ;  /* 0x0000880201007387 */ /* 0x0003e20000100a00 */
[----:B----4-:R-:W-:Y:S01]  /*0dc0*/  FADD R13, R13, R14 ;  /* 0x0000000e0d0d7221 */ /* 0x010fe20000000000 */
[----:B---3--:R-:W-:Y:S01]  /*0dd0*/  FADD R7, R6, R7 ;  /* 0x0000000706077221 */ /* 0x008fe20000000000 */
[----:B------:R-:W-:-:S03]  /*0de0*/  FMUL R6, R35, 0.5 ;  /* 0x3f00000023067820 */ /* 0x000fc60000400000 */
[----:B------:R-:W-:Y:S01]  /*0df0*/  FMUL R7, R7, 0.5 ;  /* 0x3f00000007077820 */ /* 0x000fe20000400000 */
[----:B------:R-:W-:Y:S01]  /*0e00*/  FADD R14, R33, R6 ;  /* 0x00000006210e7221 */ /* 0x000fe20000000000 */
[----:B0-----:R-:W-:Y:S01]  /*0e10*/  FMUL R4, R13, 0.5 ;  /* 0x3f0000000d047820 */ /* 0x001fe20000400000 */
[----:B--2---:R-:W-:Y:S02]  /*0e20*/  FADD R12, R12, R9 ;  /* 0x000000090c0c7221 */ /* 0x004fe40000000000 */
[----:B------:R-:W-:Y:S01]  /*0e30*/  FADD R9, R14, R7 ;  /* 0x000000070e097221 */ /* 0x000fe20000000000 */
[----:B------:R-:W-:Y:S01]  /*0e40*/  FADD R10, R11, R10 ;  /* 0x0000000a0b0a7221 */ /* 0x000fe20000000000 */
[----:B------:R-:W-:-:S03]  /*0e50*/  FMUL R5, R12, 0.5 ;  /* 0x3f0000000c057820 */ /* 0x000fc60000400000 */
[----:B-1----:R-:W-:Y:S01]  /*0e60*/  FMUL R2, R10, 0.5 ;  /* 0x3f0000000a027820 */ /* 0x002fe20000400000 */
[----:B------:R-:W-:Y:S01]  /*0e70*/  FADD R10, R9, R4 ;  /* 0x00000004090a7221 */ /* 0x000fe20000000000 */
[----:B-----5:R-:W-:Y:S02]  /*0e80*/  FADD R29, R29, R30 ;  /* 0x0000001e1d1d7221 */ /* 0x020fe40000000000 */
[----:B------:R-:W-:Y:S01]  /*0e90*/  FFMA R9, R8, -0.5, R2 ;  /* 0xbf00000008097823 */ /* 0x000fe20000000002 */
[----:B------:R-:W-:Y:S01]  /*0ea0*/  FADD R10, R10, R5 ;  /* 0x000000050a0a7221 */ /* 0x000fe20000000000 */
[----:B------:R-:W-:-:S03]  /*0eb0*/  FMUL R3, R29, 0.5 ;  /* 0x3f0000001d037820 */ /* 0x000fc60000400000 */
[----:B------:R-:W-:Y:S01]  /*0ec0*/  FADD R10, R10, R9 ;  /* 0x000000090a0a7221 */ /* 0x000fe20000000000 */
[----:B------:R-:W-:Y:S01]  /*0ed0*/  FADD R28, R28, R31 ;  /* 0x0000001f1c1c7221 */ /* 0x000fe20000000000 */
[----:B------:R0:W-:Y:S01]  /*0ee0*/  STL.64 [R1+0x90], R6 ;  /* 0x0000900601007387 */ /* 0x0001e20000100a00 */
[----:B------:R-:W-:Y:S01]  /*0ef0*/  FADD R26, R26, R9 ;  /* 0x000000091a1a7221 */ /* 0x000fe20000000000 */
[----:B------:R-:W-:Y:S02]  /*0f00*/  FFMA R9, R24, -0.5, R3 ;  /* 0xbf00000018097823 */ /* 0x000fe40000000003 */
[----:B------:R1:W-:Y:S01]  /*0f10*/  STL.64 [R1+0x98], R4 ;  /* 0x0000980401007387 */ /* 0x0003e20000100a00 */
[----:B------:R-:W-:Y:S01]  /*0f20*/  FADD R20, R27, R20 ;  /* 0x000000141b147221 */ /* 0x000fe20000000000 */
[----:B0-----:R-:W-:Y:S01]  /*0f30*/  FMUL R7, R10, 0.029411764815449714661 ;  /* 0x3cf0f0f10a077820 */ /* 0x001fe20000400000 */
[----:B------:R-:W-:Y:S01]  /*0f40*/  FMUL R6, R28, 0.5 ;  /* 0x3f0000001c067820 */ /* 0x000fe20000400000 */
[----:B------:R-:W-:-:S02]  /*0f50*/  FADD R10, R10, R9 ;  /* 0x000000090a0a7221 */ /* 0x000fc40000000000 */
[----:B-1----:R-:W-:Y:S01]  /*0f60*/  FFMA R4, R26, 0.20000000298023223877, -R7 ;  /* 0x3e4ccccd1a047823 */ /* 0x002fe20000000807 */
[----:B------:R-:W-:Y:S01]  /*0f70*/  FMUL R7, R20, 0.5 ;  /* 0x3f00000014077820 */ /* 0x000fe20000400000 */
[----:B------:R-:W-:Y:S01]  /*0f80*/  FFMA R25, R25, -0.5, R6 ;  /* 0xbf00000019197823 */ /* 0x000fe20000000006 */
[----:B------:R-:W-:Y:S01]  /*0f90*/  FADD R26, R26, R9 ;  /* 0x000000091a1a7221 */ /* 0x000fe20000000000 */
[C---:B------:R-:W-:Y:S01]  /*0fa0*/  FMUL R5, R10.reuse, 0.029411764815449714661 ;  /* 0x3cf0f0f10a057820 */ /* 0x040fe20000400000 */
[----:B------:R-:W-:Y:S01]  /*0fb0*/  STL [R1], R2 ;  /* 0x0000000201007387 */ /* 0x000fe20000100800 */
[----:B------:R-:W-:Y:S01]  /*0fc0*/  FFMA R23, R23, -0.5, R7 ;  /* 0xbf00000017177823 */ /* 0x000fe20000000007 */
[----:B------:R-:W-:Y:S02]  /*0fd0*/  FADD R10, R10, R25 ;  /* 0x000000190a0a7221 */ /* 0x000fe40000000000 */
[----:B------:R0:W-:Y:S01]  /*0fe0*/  STL.64 [R1+0x18], R2 ;  /* 0x0000180201007387 */ /* 0x0001e20000100a00 */
[C---:B------:R-:W-:Y:S01]  /*0ff0*/  FFMA R8, R26.reuse, 0.20000000298023223877, -R5 ;  /* 0x3e4ccccd1a087823 */ /* 0x040fe20000000805 */
[----:B------:R-:W-:Y:S01]  /*1000*/  FADD R26, R26, R25 ;  /* 0x000000191a1a7221 */ /* 0x000fe20000000000 */
[C-C-:B------:R-:W-:Y:S01]  /*1010*/  FADD R9, R10.reuse, R23.reuse ;  /* 0x000000170a097221 */ /* 0x140fe20000000000 */
[----:B------:R-:W-:Y:S01]  /*1020*/  FMUL R5, R10, 0.029411764815449714661 ;  /* 0x3cf0f0f10a057820 */ /* 0x000fe20000400000 */
[----:B0-----:R-:W-:Y:S01]  /*1030*/  IADD3 R2, PT, PT, R22, 0x26, RZ ;  /* 0x0000002616027810 */ /* 0x001fe20007ffe0ff */
[----:B------:R-:W-:-:S03]  /*1040*/  FADD R12, R26, R23 ;  /* 0x000000171a0c7221 */ /* 0x000fc60000000000 */
[----:B------:R-:W-:Y:S01]  /*1050*/  ISETP.GE.U32.AND P0, PT, R2, R15, PT ;  /* 0x0000000f0200720c */ /* 0x000fe20003f06070 */
[----:B------:R-:W-:Y:S01]  /*1060*/  FMUL R11, R9, 0.029411764815449714661 ;  /* 0x3cf0f0f1090b7820 */ /* 0x000fe20000400000 */
[----:B------:R-:W-:-:S03]  /*1070*/  FFMA R10, R26, 0.20000000298023223877, -R5 ;  /* 0x3e4ccccd1a0a7823 */ /* 0x000fc60000000805 */
[----:B------:R-:W-:Y:S01]  /*1080*/  FFMA R14, R12, 0.20000000298023223877, -R11 ;  /* 0x3e4ccccd0c0e7823 */ /* 0x000fe2000000080b */
[----:B------:R0:W-:Y:S04]  /*1090*/  STL [R1+0x4], R3 ;  /* 0x0000040301007387 */ /* 0x0001e80000100800 */
[----:B------:R1:W-:Y:S04]  /*10a0*/  STL [R1+0xa0], R4 ;  /* 0x0000a00401007387 */ /* 0x0003e80000100800 */
[----:B------:R1:W-:Y:S01]  /*10b0*/  STL [R1+0xa4], R8 ;  /* 0x0000a40801007387 */ /* 0x0003e20000100800 */
[----:B0-----:R-:W-:-:S03]  /*10c0*/  FADD R3, RZ, R4 ;  /* 0x00000004ff037221 */ /* 0x001fc60000000000 */
[----:B------:R1:W-:Y:S04]  /*10d0*/  STL [R1+0x8], R6 ;  /* 0x0000080601007387 */ /* 0x0003e80000100800 */
[----:B------:R1:W-:Y:S01]  /*10e0*/  STL.64 [R1+0x20], R6 ;  /* 0x0000200601007387 */ /* 0x0003e20000100a00 */
[----:B------:R-:W-:-:S03]  /*10f0*/  FADD R3, R3, R8 ;  /* 0x0000000803037221 */ /* 0x000fc60000000000 */
[----:B------:R1:W-:Y:S04]  /*1100*/  STL [R1+0xc], R7 ;  /* 0x00000c0701007387 */ /* 0x0003e80000100800 */
[----:B------:R1:W-:Y:S04]  /*1110*/  STL [R1+0xa8], R10 ;  /* 0x0000a80a01007387 */ /* 0x0003e80000100800 */
[----:B------:R1:W-:Y:S01]  /*1120*/  STL [R1+0xac], R14 ;  /* 0x0000ac0e01007387 */ /* 0x0003e20000100800 */
[----:B------:R-:W-:Y:S05]  /*1130*/  @P0 EXIT ;  /* 0x000000000000094d */ /* 0x000fea0003800000 */
[----:B------:R-:W-:Y:S01]  /*1140*/  IADD3 R15, PT, PT, -R22, R15, RZ ;  /* 0x0000000f160f7210 */ /* 0x000fe20007ffe1ff */
[----:B------:R-:W-:Y:S01]  /*1150*/  FADD R3, R3, R10 ;  /* 0x0000000a03037221 */ /* 0x000fe20000000000 */
[----:B-1----:R-:W-:Y:S01]  /*1160*/  HFMA2 R6, -RZ, RZ, 0, 2.384185791015625e-07 ;  /* 0x00000004ff067431 */ /* 0x002fe200000001ff */
[----:B------:R-:W-:Y:S02]  /*1170*/  MOV R25, R12 ;  /* 0x0000000c00197202 */ /* 0x000fe40000000f00 */
[----:B------:R-:W-:Y:S01]  /*1180*/  IADD3 R4, PT, PT, R15, -0x27, RZ ;  /* 0xffffffd90f047810 */ /* 0x000fe20007ffe0ff */
[----:B------:R-:W-:Y:S01]  /*1190*/  FADD R24, R3, R14 ;  /* 0x0000000e03187221 */ /* 0x000fe20000000000 */
[----:B------:R-:W-:Y:S01]  /*11a0*/  IADD3 R14, PT, PT, R15, -0x26, RZ ;  /* 0xffffffda0f0e7810 */ /* 0x000fe20007ffe0ff */
[----:B------:R-:W-:Y:S01]  /*11b0*/  HFMA2 R15, -RZ, RZ, 0, 2.384185791015625e-07 ;  /* 0x00000004ff0f7431 */ /* 0x000fe200000001ff */
[----:B------:R-:W-:Y:S02]  /*11c0*/  ISETP.GE.U32.AND P0, PT, R4, 0x3, PT ;  /* 0x000000030400780c */ /* 0x000fe40003f06070 */
[----:B------:R-:W-:-:S02]  /*11d0*/  MOV R23, R2 ;  /* 0x0000000200177202 */ /* 0x000fc40000000f00 */
[----:B------:R-:W-:Y:S02]  /*11e0*/  MOV R21, R9 ;  /* 0x0000000900157202 */ /* 0x000fe40000000f00 */
[C---:B------:R-:W-:Y:S02]  /*11f0*/  IADD3 R13, PT, PT, R1.reuse, 0xa0, RZ ;  /* 0x000000a0010d7810 */ /* 0x040fe40007ffe0ff */
[----:B------:R-:W-:Y:S02]  /*1200*/  IADD3 R12, PT, PT, R1, 0x18, RZ ;  /* 0x00000018010c7810 */ /* 0x000fe40007ffe0ff */
[----:B------:R-:W-:Y:S02]  /*1210*/  MOV R35, RZ ;  /* 0x000000ff00237202 */ /* 0x000fe40000000f00 */
[----:B------:R-:W-:Y:S02]  /*1220*/  MOV R7, 0x4 ;  /* 0x0000000400077802 */ /* 0x000fe40000000f00 */
[----:B------:R-:W-:Y:S01]  /*1230*/  LOP3.LUT R11, R14, 0x3, RZ, 0xc0, !PT ;  /* 0x000000030e0b7812 */ /* 0x000fe200078ec0ff */
[----:B------:R-:W-:Y:S06]  /*1240*/  @!P0 BRA `(.L_x_14) ;  /* 0x0000000c00508947 */ /* 0x000fec0003800000 */
[----:B------:R-:W0:Y:S01]  /*1250*/  LDCU.64 UR4, c[0x0][0x3a0] ;  /* 0x00007400ff0477ac */ /* 0x000e220008000a00 */
[----:B------:R-:W-:Y:S02]  /*1260*/  MOV R2, 0xa4 ;  /* 0x000000a400027802 */ /* 0x000fe40000000f00 */
[----:B------:R-:W-:Y:S01]  /*1270*/  MOV R3, 0x0 ;  /* 0x0000000000037802 */ /* 0x000fe20000000f00 */
[----:B------:R-:W1:Y:S01]  /*1280*/  LDCU.128 UR8, c[0x0][0x380] ;  /* 0x00007000ff0877ac */ /* 0x000e620008000c00 */
[----:B------:R-:W-:Y:S02]  /*1290*/  LOP3.LUT R14, R14, 0xfffffffc, RZ, 0xc0, !PT ;  /* 0xfffffffc0e0e7812 */ /* 0x000fe400078ec0ff */
[----:B------:R-:W-:Y:S01]  /*12a0*/  MOV R6, 0x4 ;  /* 0x0000000400067802 */ /* 0x000fe20000000f00 */
[----:B------:R-:W2:Y:S01]  /*12b0*/  LDCU.64 UR12, c[0x0][0x398] ;  /* 0x00007300ff0c77ac */ /* 0x000ea20008000a00 */
[----:B------:R-:W-:Y:S01]  /*12c0*/  IMAD.WIDE.U32 R2, R22, 0x4, R2 ;  /* 0x0000000416027825 */ /* 0x000fe200078e0002 */
[----:B------:R-:W-:-:S02]  /*12d0*/  MOV R35, RZ ;  /* 0x000000ff00237202 */ /* 0x000fc40000000f00 */
[----:B------:R-:W-:Y:S02]  /*12e0*/  IADD3 R14, PT, PT, -R14, RZ, RZ ;  /* 0x000000ff0e0e7210 */ /* 0x000fe40007ffe1ff */
[C---:B0-----:R-:W-:Y:S02]  /*12f0*/  IADD3 R10, P2, PT, R2.reuse, UR4, RZ ;  /* 0x00000004020a7c10 */ /* 0x041fe4000ff5e0ff */
[C---:B-1----:R-:W-:Y:S02]  /*1300*/  IADD3 R4, P0, PT, R2.reuse, UR8, RZ ;  /* 0x0000000802047c10 */ /* 0x042fe4000ff1e0ff */
[C---:B------:R-:W-:Y:S02]  /*1310*/  IADD3 R20, P1, PT, R2.reuse, UR10, RZ ;  /* 0x0000000a02147c10 */ /* 0x040fe4000ff3e0ff */
[----:B--2---:R-:W-:Y:S02]  /*1320*/  IADD3 R8, P3, PT, R2, UR12, RZ ;  /* 0x0000000c02087c10 */ /* 0x004fe4000ff7e0ff */
[----:B------:R-:W-:-:S02]  /*1330*/  IADD3.X R5, PT, PT, R3, UR9, RZ, P0, !PT ;  /* 0x0000000903057c10 */ /* 0x000fc400087fe4ff */
[C---:B------:R-:W-:Y:S02]  /*1340*/  IADD3.X R29, PT, PT, R3.reuse, UR11, RZ, P1, !PT ;  /* 0x0000000b031d7c10 */ /* 0x040fe40008ffe4ff */
[C---:B------:R-:W-:Y:S02]  /*1350*/  IADD3.X R37, PT, PT, R3.reuse, UR5, RZ, P2, !PT ;  /* 0x0000000503257c10 */ /* 0x040fe400097fe4ff */
[----:B------:R-:W-:-:S07]  /*1360*/  IADD3.X R9, PT, PT, R3, UR13, RZ, P3, !PT ;  /* 0x0000000d03097c10 */ /* 0x000fce0009ffe4ff */
.L_x_15:
[----:B------:R-:W-:Y:S02]  /*1370*/  MOV R2, R20 ;  /* 0x0000001400027202 */ /* 0x000fe40000000f00 */
[----:B------:R-:W-:Y:S01]  /*1380*/  MOV R3, R29 ;  /* 0x0000001d00037202 */ /* 0x000fe20000000f00 */
[----:B------:R-:W2:Y:S04]  /*1390*/  LDG.E.CONSTANT R20, desc[UR6][R4.64+-0xc] ;  /* 0xfffff40604147981 */ /* 0x000ea8000c1e9900 */
[----:B------:R-:W2:Y:S01]  /*13a0*/  LDG.E.CONSTANT R23, desc[UR6][R2.64+-0xc] ;  /* 0xfffff40602177981 */ /* 0x000ea2000c1e9900 */
[----:B------:R-:W-:-:S05]  /*13b0*/  LEA R26, R15, R12, 0x2 ;  /* 0x0000000c0f1a7211 */ /* 0x000fca00078e10ff */
[----:B------:R-:W3:Y:S01]  /*13c0*/  LDL R30, [R26] ;  /* 0x000000001a1e7983 */ /* 0x000ee20000100800 */
[----:B------:R-:W-:Y:S01]  /*13d0*/  LEA R28, R7, R0, 0x2 ;  /* 0x00000000071c7211 */ /* 0x000fe200078e10ff */
[----:B--2---:R-:W-:Y:S02]  /*13e0*/  FADD R20, R20, R23 ;  /* 0x0000001714147221 */ /* 0x004fe40000000000 */
[----:B------:R-:W2:Y:S02]  /*13f0*/  LDG.E.CONSTANT R23, desc[UR6][R4.64+-0x8] ;  /* 0xfffff80604177981 */ /* 0x000ea4000c1e9900 */
[----:B------:R-:W-:Y:S02]  /*1400*/  FMUL R27, R20, 0.5 ;  /* 0x3f000000141b7820 */ /* 0x000fe40000400000 */
[----:B------:R-:W2:Y:S04]  /*1410*/  LDG.E.CONSTANT R20, desc[UR6][R2.64+-0x8] ;  /* 0xfffff80602147981 */ /* 0x000ea8000c1e9900 */
[----:B------:R0:W-:Y:S04]  /*1420*/  STL [R26], R27 ;  /* 0x0000001b1a007387 */ /* 0x0001e80000100800 */
[----:B------:R-:W4:Y:S01]  /*1430*/  LDL R32, [R28] ;  /* 0x000000001c207983 */ /* 0x000f220000100800 */
[----:B------:R-:W-:Y:S01]  /*1440*/  IADD3 R15, PT, PT, R15, 0x1, RZ ;  /* 0x000000010f0f7810 */ /* 0x000fe20007ffe0ff */
[----:B---3--:R-:W-:-:S04]  /*1450*/  FADD R30, R27, -R30 ;  /* 0x8000001e1b1e7221 */ /* 0x008fc80000000000 */
[----:B------:R-:W-:-:S04]  /*1460*/  IMAD.HI R29, R15, 0x78787879, RZ ;  /* 0x787878790f1d7827 */ /* 0x000fc800078e02ff */
[----:B------:R-:W-:Y:S01]  /*1470*/  FADD R21, R30, R21 ;  /* 0x000000151e157221 */ /* 0x000fe20000000000 */
[----:B------:R-:W-:Y:S02]  /*1480*/  SHF.R.U32.HI R30, RZ, 0x1f, R29 ;  /* 0x0000001fff1e7819 */ /* 0x000fe4000001161d */
[----:B------:R-:W-:Y:S02]  /*1490*/  IADD3 R7, PT, PT, R7, 0x1, RZ ;  /* 0x0000000107077810 */ /* 0x000fe40007ffe0ff */
[----:B------:R-:W-:Y:S01]  /*14a0*/  LEA.HI.SX32 R30, R29, R30, 0x1c ;  /* 0x0000001e1d1e7211 */ /* 0x000fe200078fe2ff */
[----:B0-----:R-:W-:Y:S01]  /*14b0*/  FMUL R26, R21, 0.029411764815449714661 ;  /* 0x3cf0f0f1151a7820 */ /* 0x001fe20000400000 */
[----:B------:R-:W-:-:S03]  /*14c0*/  ISETP.NE.AND P0, PT, R7, 0x5, PT ;  /* 0x000000050700780c */ /* 0x000fc60003f05270 */
[----:B------:R-:W-:Y:S01]  /*14d0*/  IMAD R15, R30, -0x22, R15 ;  /* 0xffffffde1e0f7824 */ /* 0x000fe200078e020f */
[----:B------:R-:W-:Y:S02]  /*14e0*/  LEA R36, R6, R13, 0x2 ;  /* 0x0000000d06247211 */ /* 0x000fe400078e10ff */
[----:B------:R-:W-:Y:S02]  /*14f0*/  SEL R7, R7, RZ, P0 ;  /* 0x000000ff07077207 */ /* 0x000fe40000000000 */
[----:B------:R-:W-:Y:S01]  /*1500*/  LEA R34, R15, R12, 0x2 ;  /* 0x0000000c0f227211 */ /* 0x000fe200078e10ff */
[----:B------:R0:W-:Y:S01]  /*1510*/  STL [R28], R27 ;  /* 0x0000001b1c007387 */ /* 0x0001e20000100800 */
[----:B--2---:R-:W-:Y:S01]  /*1520*/  FADD R20, R23, R20 ;  /* 0x0000001417147221 */ /* 0x004fe20000000000 */
[----:B----4-:R-:W-:-:S04]  /*1530*/  FADD R32, R27, -R32 ;  /* 0x800000201b207221 */ /* 0x010fc80000000000 */
[----:B------:R-:W-:Y:S01]  /*1540*/  FADD R25, R32, R25 ;  /* 0x0000001920197221 */ /* 0x000fe20000000000 */
[----:B------:R-:W-:Y:S01]  /*1550*/  IADD3 R23, PT, PT, R15, 0x1, RZ ;  /* 0x000000010f177810 */ /* 0x000fe20007ffe0ff */
[----:B------:R-:W-:Y:S02]  /*1560*/  FMUL R15, R20, 0.5 ;  /* 0x3f000000140f7820 */ /* 0x000fe40000400000 */
[----:B------:R-:W-:Y:S01]  /*1570*/  FFMA R33, R25, 0.20000000298023223877, -R26 ;  /* 0x3e4ccccd19217823 */ /* 0x000fe2000000081a */
[----:B------:R-:W-:Y:S01]  /*1580*/  LEA R20, R7, R0, 0x2 ;  /* 0x0000000007147211 */ /* 0x000fe200078e10ff */
[----:B------:R-:W2:Y:S04]  /*1590*/  LDL R26, [R36] ;  /* 0x00000000241a7983 */ /* 0x000ea80000100800 */
[----:B------:R-:W-:Y:S04]  /*15a0*/  STL [R36], R33 ;  /* 0x0000002124007387 */ /* 0x000fe80000100800 */
[----:B------:R1:W3:Y:S04]  /*15b0*/  LDL R32, [R34] ;  /* 0x0000000022207983 */ /* 0x0002e80000100800 */
[----:B------:R1:W-:Y:S04]  /*15c0*/  STL [R34], R15 ;  /* 0x0000000f22007387 */ /* 0x0003e80000100800 */
[----:B------:R-:W4:Y:S01]  /*15d0*/  LDL R30, [R20] ;  /* 0x00000000141e7983 */ /* 0x000f220000100800 */
[----:B0-----:R-:W-:-:S05]  /*15e0*/  PRMT R27, R23, 0x8880, RZ ;  /* 0x00008880171b7816 */ /* 0x001fca00000000ff */
[----:B------:R-:W-:-:S05]  /*15f0*/  IMAD R27, R27, 0x79, RZ ;  /* 0x000000791b1b7824 */ /* 0x000fca00078e02ff */
[C---:B------:R-:W-:Y:S02]  /*1600*/  LOP3.LUT R28, R27.reuse, 0xffff, RZ, 0xc0, !PT ;  /* 0x0000ffff1b1c7812 */ /* 0x040fe400078ec0ff */
[----:B------:R-:W-:Y:S02]  /*1610*/  PRMT R29, R27, 0x9910, RZ ;  /* 0x000099101b1d7816 */ /* 0x000fe400000000ff */
[----:B------:R-:W-:Y:S02]  /*1620*/  SHF.R.U32.HI R27, RZ, 0xf, R28 ;  /* 0x0000000fff1b7819 */ /* 0x000fe4000001161c */
[----:B------:R-:W-:-:S04]  /*1630*/  MOV R28, R29 ;  /* 0x0000001d001c7202 */ /* 0x000fc80000000f00 */
[----:B------:R-:W-:Y:S02]  /*1640*/  LEA.HI.SX32 R29, R28, R27, 0x14 ;  /* 0x0000001b1c1d7211 */ /* 0x000fe400078fa2ff */
[----:B------:R-:W5:Y:S04]  /*1650*/  LDG.E.CONSTANT R27, desc[UR6][R4.64+-0x4] ;  /* 0xfffffc06041b7981 */ /* 0x000f68000c1e9900 */
[----:B------:R-:W5:Y:S01]  /*1660*/  LDG.E.CONSTANT R28, desc[UR6][R2.64+-0x4] ;  /* 0xfffffc06021c7981 */ /* 0x000f62000c1e9900 */
[----:B------:R-:W-:-:S05]  /*1670*/  PRMT R29, R29, 0x9910, RZ ;  /* 0x000099101d1d7816 */ /* 0x000fca00000000ff */
[----:B------:R-:W-:Y:S01]  /*1680*/  IMAD R29, R29, 0x22, RZ ;  /* 0x000000221d1d7824 */ /* 0x000fe200078e02ff */
[----:B------:R-:W-:-:S04]  /*1690*/  IADD3 R7, PT, PT, R7, 0x1, RZ ;  /* 0x0000000107077810 */ /* 0x000fc80007ffe0ff */
[----:B------:R-:W-:Y:S02]  /*16a0*/  IADD3 R29, PT, PT, RZ, -R29, RZ ;  /* 0x8000001dff1d7210 */ /* 0x000fe40007ffe0ff */
[----:B------:R-:W-:Y:S02]  /*16b0*/  IADD3 R6, PT, PT, R6, 0x1, RZ ;  /* 0x0000000106067810 */ /* 0x000fe40007ffe0ff */
[----:B-1----:R-:W-:Y:S01]  /*16c0*/  PRMT R34, R29, 0x7710, RZ ;  /* 0x000077101d227816 */ /* 0x002fe200000000ff */
[----:B------:R-:W-:Y:S01]  /*16d0*/  IMAD.HI.U32 R29, R7, -0x33333333, RZ ;  /* 0xcccccccd071d7827 */ /* 0x000fe200078e00ff */
[----:B------:R-:W-:Y:S02]  /*16e0*/  ISETP.NE.AND P0, PT, R6, 0x5, PT ;  /* 0x000000050600780c */ /* 0x000fe40003f05270 */
[----:B------:R-:W-:Y:S02]  /*16f0*/  IADD3 R23, PT, PT, R23, R34, RZ ;  /* 0x0000002217177210 */ /* 0x000fe40007ffe0ff */
[----:B------:R-:W-:-:S02]  /*1700*/  SHF.R.U32.HI R34, RZ, 0x2, R29 ;  /* 0x00000002ff227819 */ /* 0x000fc4000001161d */
[----:B------:R-:W-:Y:S01]  /*1710*/  LOP3.LUT R29, R23, 0xffff, RZ, 0xc0, !PT ;  /* 0x0000ffff171d7812 */ /* 0x000fe200078ec0ff */
[----:B------:R0:W-:Y:S03]  /*1720*/  STL [R20], R15 ;  /* 0x0000000f14007387 */ /* 0x0001e60000100800 */
[----:B------:R-:W-:Y:S01]  /*1730*/  PRMT R29, R29, 0x8880, RZ ;  /* 0x000088801d1d7816 */ /* 0x000fe200000000ff */
[----:B------:R-:W-:Y:S01]  /*1740*/  IMAD R7, R34, -0x5, R7 ;  /* 0xfffffffb22077824 */ /* 0x000fe200078e0207 */
[----:B------:R-:W-:Y:S01]  /*1750*/  IADD3 R23, PT, PT, R23, 0x1, RZ ;  /* 0x0000000117177810 */ /* 0x000fe20007ffe0ff */
[----:B---3--:R-:W-:-:S04]  /*1760*/  FADD R32, R15, -R32 ;  /* 0x800000200f207221 */ /* 0x008fc80000000000 */
[----:B------:R-:W-:Y:S01]  /*1770*/  FADD R21, R21, R32 ;  /* 0x0000002015157221 */ /* 0x000fe20000000000 */
[----:B----4-:R-:W-:-:S04]  /*1780*/  FADD R30, R15, -R30 ;  /* 0x8000001e0f1e7221 */ /* 0x010fc80000000000 */
[----:B------:R-:W-:Y:S01]  /*1790*/  FADD R25, R25, R30 ;  /* 0x0000001e19197221 */ /* 0x000fe20000000000 */
[----:B------:R-:W-:Y:S01]  /*17a0*/  SEL R30, R6, RZ, P0 ;  /* 0x000000ff061e7207 */ /* 0x000fe20000000000 */
[----:B------:R-:W-:-:S03]  /*17b0*/  FMUL R6, R21, 0.029411764815449714661 ;  /* 0x3cf0f0f115067820 */ /* 0x000fc60000400000 */
[C---:B------:R-:W-:Y:S01]  /*17c0*/  LEA R32, R30.reuse, R13, 0x2 ;  /* 0x0000000d1e207211 */ /* 0x040fe200078e10ff */
[----:B0-----:R-:W-:Y:S01]  /*17d0*/  FFMA R15, R25, 0.20000000298023223877, -R6 ;  /* 0x3e4ccccd190f7823 */ /* 0x001fe20000000806 */
[----:B------:R-:W-:Y:S02]  /*17e0*/  LEA R6, R29, R12, 0x2 ;  /* 0x0000000c1d067211 */ /* 0x000fe400078e10ff */
[----:B------:R-:W-:Y:S01]  /*17f0*/  IADD3 R34, PT, PT, R30, 0x1, RZ ;  /* 0x000000011e227810 */ /* 0x000fe20007ffe0ff */
[----:B------:R0:W3:Y:S04]  /*1800*/  LDL R20, [R32] ;  /* 0x0000000020147983 */ /* 0x0000e80000100800 */
[----:B------:R1:W-:Y:S04]  /*1810*/  STL [R32], R15 ;  /* 0x0000000f20007387 */ /* 0x0003e80000100800 */
[----:B------:R-:W4:Y:S01]  /*1820*/  LDL R30, [R6] ;  /* 0x00000000061e7983 */ /* 0x000f220000100800 */
[----:B-----5:R-:W-:Y:S01]  /*1830*/  FADD R28, R27, R28 ;  /* 0x0000001c1b1c7221 */ /* 0x020fe20000000000 */
[----:B------:R-:W-:-:S05]  /*1840*/  IMAD.HI.U32 R27, R34, -0x33333333, RZ ;  /* 0xcccccccd221b7827 */ /* 0x000fca00078e00ff */
[----:B------:R-:W-:Y:S01]  /*1850*/  SHF.R.U32.HI R29, RZ, 0x2, R27 ;  /* 0x00000002ff1d7819 */ /* 0x000fe2000001161b */
[----:B------:R-:W-:Y:S01]  /*1860*/  FMUL R27, R28, 0.5 ;  /* 0x3f0000001c1b7820 */ /* 0x000fe20000400000 */
[----:B------:R-:W-:-:S04]  /*1870*/  LEA R28, R7, R0, 0x2 ;  /* 0x00000000071c7211 */ /* 0x000fc800078e10ff */
[----:B------:R5:W-:Y:S04]  /*1880*/  STL [R6], R27 ;  /* 0x0000001b06007387 */ /* 0x000be80000100800 */
[----:B-1----:R-:W0:Y:S01]  /*1890*/  LDL R32, [R28] ;  /* 0x000000001c207983 */ /* 0x002e220000100800 */
[----:B------:R-:W-:Y:S01]  /*18a0*/  IMAD R34, R29, -0x5, R34 ;  /* 0xfffffffb1d227824 */ /* 0x000fe200078e0222 */
[----:B------:R-:W-:Y:S02]  /*18b0*/  PRMT R29, R23, 0x8880, RZ ;  /* 0x00008880171d7816 */ /* 0x000fe400000000ff */
[----:B-----5:R-:W5:Y:S03]  /*18c0*/  LDG.E.CONSTANT R6, desc[UR6][R4.64] ;  /* 0x0000000604067981 */ /* 0x020f66000c1e9900 */
[----:B------:R-:W-:-:S05]  /*18d0*/  IMAD R29, R29, 0x79, RZ ;  /* 0x000000791d1d7824 */ /* 0x000fca00078e02ff */
[C---:B------:R-:W-:Y:S02]  /*18e0*/  LOP3.LUT R31, R29.reuse, 0xffff, RZ, 0xc0, !PT ;  /* 0x0000ffff1d1f7812 */ /* 0x040fe400078ec0ff */
[----:B------:R-:W-:Y:S02]  /*18f0*/  PRMT R36, R29, 0x9910, RZ ;  /* 0x000099101d247816 */ /* 0x000fe400000000ff */
[----:B------:R-:W5:Y:S01]  /*1900*/  LDG.E.CONSTANT R29, desc[UR6][R2.64] ;  /* 0x00000006021d7981 */ /* 0x000f62000c1e9900 */
[----:B------:R-:W-:-:S04]  /*1910*/  SHF.R.U32.HI R31, RZ, 0xf, R31 ;  /* 0x0000000fff1f7819 */ /* 0x000fc8000001161f */
[----:B------:R-:W-:Y:S01]  /*1920*/  LEA.HI.SX32 R31, R36, R31, 0x14 ;  /* 0x0000001f241f7211 */ /* 0x000fe200078fa2ff */
[----:B------:R1:W-:Y:S01]  /*1930*/  STL [R28], R27 ;  /* 0x0000001b1c007387 */ /* 0x0003e20000100800 */
[----:B------:R-:W-:-:S04]  /*1940*/  IADD3 R7, PT, PT, R7, 0x1, RZ ;  /* 0x0000000107077810 */ /* 0x000fc80007ffe0ff */
[----:B------:R-:W-:Y:S01]  /*1950*/  ISETP.NE.AND P0, PT, R7, 0x5, PT ;  /* 0x000000050700780c */ /* 0x000fe20003f05270 */
[----:B----4-:R-:W-:-:S04]  /*1960*/  FADD R30, R27, -R30 ;  /* 0x8000001e1b1e7221 */ /* 0x010fc80000000000 */
[----:B------:R-:W-:Y:S01]  /*1970*/  FADD R21, R21, R30 ;  /* 0x0000001e15157221 */ /* 0x000fe20000000000 */
[----:B------:R-:W-:-:S05]  /*1980*/  PRMT R30, R31, 0x9910, RZ ;  /* 0x000099101f1e7816 */ /* 0x000fca00000000ff */
[----:B------:R-:W-:-:S05]  /*1990*/  IMAD R30, R30, 0x22, RZ ;  /* 0x000000221e1e7824 */ /* 0x000fca00078e02ff */
[----:B------:R-:W-:-:S04]  /*19a0*/  IADD3 R30, PT, PT, RZ, -R30, RZ ;  /* 0x8000001eff1e7210 */ /* 0x000fc80007ffe0ff */
[----:B------:R-:W-:Y:S01]  /*19b0*/  PRMT R30, R30, 0x7710, RZ ;  /* 0x000077101e1e7816 */ /* 0x000fe200000000ff */
[----:B--2---:R-:W-:-:S03]  /*19c0*/  FADD R31, R33, -R26 ;  /* 0x8000001a211f7221 */ /* 0x004fc60000000000 */
[----:B------:R-:W-:Y:S01]  /*19d0*/  IADD3 R23, PT, PT, R23, R30, RZ ;  /* 0x0000001e17177210 */ /* 0x000fe20007ffe0ff */
[----:B0-----:R-:W-:-:S03]  /*19e0*/  FADD R32, R27, -R32 ;  /* 0x800000201b207221 */ /* 0x001fc60000000000 */
[----:B-1----:R-:W-:Y:S01]  /*19f0*/  LOP3.LUT R27, R23, 0xffff, RZ, 0xc0, !PT ;  /* 0x0000ffff171b7812 */ /* 0x002fe200078ec0ff */
[----:B------:R-:W-:Y:S01]  /*1a00*/  FADD R24, R31, R24 ;  /* 0x000000181f187221 */ /* 0x000fe20000000000 */
[----:B------:R-:W-:Y:S01]  /*1a10*/  FADD R25, R25, R32 ;  /* 0x0000002019197221 */ /* 0x000fe20000000000 */
[----:B------:R-:W-:Y:S01]  /*1a20*/  FMUL R26, R21, 0.029411764815449714661 ;  /* 0x3cf0f0f1151a7820 */ /* 0x000fe20000400000 */
[----:B------:R-:W-:Y:S02]  /*1a30*/  PRMT R31, R27, 0x8880, RZ ;  /* 0x000088801b1f7816 */ /* 0x000fe400000000ff */
[----:B------:R-:W-:Y:S01]  /*1a40*/  LEA R32, R34, R13, 0x2 ;  /* 0x0000000d22207211 */ /* 0x000fe200078e10ff */
[----:B------:R-:W-:Y:S01]  /*1a50*/  FFMA R26, R25, 0.20000000298023223877, -R26 ;  /* 0x3e4ccccd191a7823 */ /* 0x000fe2000000081a */
[----:B------:R-:W-:-:S03]  /*1a60*/  LEA R36, R31, R12, 0x2 ;  /* 0x0000000c1f247211 */ /* 0x000fc600078e10ff */
[----:B------:R-:W2:Y:S04]  /*1a70*/  LDL R27, [R32] ;  /* 0x00000000201b7983 */ /* 0x000ea80000100800 */
[----:B------:R0:W-:Y:S04]  /*1a80*/  STL [R32], R26 ;  /* 0x0000001a20007387 */ /* 0x0001e80000100800 */
[----:B------:R1:W4:Y:S01]  /*1a90*/  LDL R28, [R36] ;  /* 0x00000000241c7983 */ /* 0x0003220000100800 */
[----:B-----5:R-:W-:Y:S01]  /*1aa0*/  FADD R29, R6, R29 ;  /* 0x0000001d061d7221 */ /* 0x020fe20000000000 */
[----:B------:R-:W-:-:S03]  /*1ab0*/  SEL R31, R7, RZ, P0 ;  /* 0x000000ff071f7207 */ /* 0x000fc60000000000 */
[----:B------:R-:W-:Y:S01]  /*1ac0*/  FMUL R29, R29, 0.5 ;  /* 0x3f0000001d1d7820 */ /* 0x000fe20000400000 */
[----:B------:R-:W-:-:S04]  /*1ad0*/  LEA R30, R31, R0, 0x2 ;  /* 0x000000001f1e7211 */ /* 0x000fc800078e10ff */
[----:B------:R1:W-:Y:S01]  /*1ae0*/  STL [R36], R29 ;  /* 0x0000001d24007387 */ /* 0x0003e20000100800 */
[----:B------:R-:W-:-:S03]  /*1af0*/  IADD3 R34, PT, PT, R34, 0x1, RZ ;  /* 0x0000000122227810 */ /* 0x000fc60007ffe0ff */
[----:B0-----:R-:W5:Y:S01]  /*1b00*/  LDL R32, [R30] ;  /* 0x000000001e207983 */ /* 0x001f620000100800 */
[----:B------:R-:W-:-:S04]  /*1b10*/  ISETP.NE.AND P0, PT, R34, 0x5, PT ;  /* 0x000000052200780c */ /* 0x000fc80003f05270 */
[----:B------:R-:W-:-:S04]  /*1b20*/  SEL R34, R34, RZ, P0 ;  /* 0x000000ff22227207 */ /* 0x000fc80000000000 */
[----:B-1----:R-:W-:Y:S01]  /*1b30*/  LEA R36, R34, R13, 0x2 ;  /* 0x0000000d22247211 */ /* 0x002fe200078e10ff */
[----:B------:R-:W-:Y:S01]  /*1b40*/  STL [R30], R29 ;  /* 0x0000001d1e007387 */ /* 0x000fe20000100800 */
[----:B------:R-:W-:-:S03]  /*1b50*/  MOV R6, R10 ;  /* 0x0000000a00067202 */ /* 0x000fc60000000f00 */
[----:B------:R-:W2:Y:S01]  /*1b60*/  LDL R10, [R36] ;  /* 0x00000000240a7983 */ /* 0x000ea20000100800 */
[----:B------:R-:W-:Y:S01]  /*1b70*/  IADD3 R23, PT, PT, R23, 0x1, RZ ;  /* 0x0000000117177810 */ /* 0x000fe20007ffe0ff */
[----:B------:R-:W-:Y:S01]  /*1b80*/  FFMA R33, R24, -0.20000000298023223877, R33 ;  /* 0xbe4ccccd18217823 */ /* 0x000fe20000000021 */
[----:B------:R-:W-:-:S03]  /*1b90*/  MOV R7, R37 ;  /* 0x0000002500077202 */ /* 0x000fc60000000f00 */
[----:B------:R-:W-:Y:S01]  /*1ba0*/  FADD R35, R33, -R35 ;  /* 0x8000002321237221 */ /* 0x000fe20000000000 */
[----:B------:R-:W-:Y:S04]  /*1bb0*/  STG.E desc[UR6][R8.64+-0xc], R33 ;  /* 0xfffff42108007986 */ /* 0x000fe8000c101906 */
[----:B------:R0:W-:Y:S01]  /*1bc0*/  STG.E desc[UR6][R6.64+-0xc], R35 ;  /* 0xfffff42306007986 */ /* 0x0001e2000c101906 */
[----:B------:R-:W-:Y:S02]  /*1bd0*/  IADD3 R4, P0, PT, R4, 0x10, RZ ;  /* 0x0000001004047810 */ /* 0x000fe40007f1e0ff */
[----:B------:R-:W-:Y:S02]  /*1be0*/  IADD3 R14, PT, PT, R14, 0x4, RZ ;  /* 0x000000040e0e7810 */ /* 0x000fe40007ffe0ff */
[----:B------:R-:W-:-:S02]  /*1bf0*/  IADD3.X R5, PT, PT, RZ, R5, RZ, P0, !PT ;  /* 0x00000005ff057210 */ /* 0x000fc400007fe4ff */
[----:B------:R-:W-:Y:S02]  /*1c00*/  IADD3 R31, PT, PT, R31, 0x1, RZ ;  /* 0x000000011f1f7810 */ /* 0x000fe40007ffe0ff */
[----:B------:R-:W-:Y:S02]  /*1c10*/  IADD3 R34, PT, PT, R34, 0x1, RZ ;  /* 0x0000000122227810 */ /* 0x000fe40007ffe0ff */
[----:B------:R-:W-:Y:S01]  /*1c20*/  IADD3 R22, PT, PT, R22, 0x4, RZ ;  /* 0x0000000416167810 */ /* 0x000fe20007ffe0ff */
[----:B----4-:R-:W-:-:S04]  /*1c30*/  FADD R28, R29, -R28 ;  /* 0x8000001c1d1c7221 */ /* 0x010fc80000000000 */
[----:B------:R-:W-:Y:S01]  /*1c40*/  FADD R21, R21, R28 ;  /* 0x0000001c15157221 */ /* 0x000fe20000000000 */
[----:B------:R-:W-:-:S05]  /*1c50*/  PRMT R28, R23, 0x8880, RZ ;  /* 0x00008880171c7816 */ /* 0x000fca00000000ff */
[----:B------:R-:W-:Y:S02]  /*1c60*/  IMAD R28, R28, 0x79, RZ ;  /* 0x000000791c1c7824 */ /* 0x000fe400078e02ff */
[----:B-----5:R-:W-:-:S03]  /*1c70*/  FADD R32, R29, -R32 ;  /* 0x800000201d207221 */ /* 0x020fc60000000000 */
[C---:B0-----:R-:W-:Y:S02]  /*1c80*/  LOP3.LUT R35, R28.reuse, 0xffff, RZ, 0xc0, !PT ;  /* 0x0000ffff1c237812 */ /* 0x041fe400078ec0ff */
[----:B------:R-:W-:Y:S02]  /*1c90*/  PRMT R29, R28, 0x9910, RZ ;  /* 0x000099101c1d7816 */ /* 0x000fe400000000ff */
[----:B------:R-:W-:Y:S02]  /*1ca0*/  SHF.R.U32.HI R28, RZ, 0xf, R35 ;  /* 0x0000000fff1c7819 */ /* 0x000fe40000011623 */
[----:B------:R-:W-:Y:S01]  /*1cb0*/  MOV R35, R29 ;  /* 0x0000001d00237202 */ /* 0x000fe20000000f00 */
[----:B---3--:R-:W-:Y:S01]  /*1cc0*/  FADD R29, R15, -R20 ;  /* 0x800000140f1d7221 */ /* 0x008fe20000000000 */
[----:B--2---:R-:W-:Y:S01]  /*1cd0*/  FADD R27, R26, -R27 ;  /* 0x8000001b1a1b7221 */ /* 0x004fe20000000000 */
[----:B------:R-:W-:Y:S01]  /*1ce0*/  FADD R25, R25, R32 ;  /* 0x0000002019197221 */ /* 0x000fe20000000000 */
[----:B------:R-:W-:Y:S01]  /*1cf0*/  LEA.HI.SX32 R20, R35, R28, 0x14 ;  /* 0x0000001c23147211 */ /* 0x000fe200078fa2ff */
[----:B------:R-:W-:Y:S01]  /*1d00*/  FADD R24, R24, R29 ;  /* 0x0000001d18187221 */ /* 0x000fe20000000000 */
[----:B------:R-:W-:-:S03]  /*1d10*/  FMUL R28, R21, 0.029411764815449714661 ;  /* 0x3cf0f0f1151c7820 */ /* 0x000fc60000400000 */
[C---:B------:R-:W-:Y:S01]  /*1d20*/  FADD R29, R24.reuse, R27 ;  /* 0x0000001b181d7221 */ /* 0x040fe20000000000 */
[----:B------:R-:W-:Y:S01]  /*1d30*/  FFMA R27, R25, 0.20000000298023223877, -R28 ;  /* 0x3e4ccccd191b7823 */ /* 0x000fe2000000081c */
[----:B------:R-:W-:-:S03]  /*1d40*/  FFMA R15, R24, -0.20000000298023223877, R15 ;  /* 0xbe4ccccd180f7823 */ /* 0x000fc6000000000f */
[----:B------:R-:W-:Y:S01]  /*1d50*/  FADD R10, R27, -R10 ;  /* 0x8000000a1b0a7221 */ /* 0x000fe20000000000 */
[----:B------:R-:W-:-:S03]  /*1d60*/  FFMA R26, R29, -0.20000000298023223877, R26 ;  /* 0xbe4ccccd1d1a7823 */ /* 0x000fc6000000001a */
[----:B------:R-:W-:Y:S01]  /*1d70*/  FADD R24, R29, R10 ;  /* 0x0000000a1d187221 */ /* 0x000fe20000000000 */
[----:B------:R-:W-:Y:S01]  /*1d80*/  PRMT R10, R20, 0x9910, RZ ;  /* 0x00009910140a7816 */ /* 0x000fe200000000ff */
[----:B------:R-:W-:Y:S01]  /*1d90*/  FADD R33, -R33, R15 ;  /* 0x0000000f21217221 */ /* 0x000fe20000000100 */
[----:B------:R-:W-:Y:S01]  /*1da0*/  FADD R29, -R15, R26 ;  /* 0x0000001a0f1d7221 */ /* 0x000fe20000000100 */
[----:B------:R-:W-:Y:S01]  /*1db0*/  STG.E desc[UR6][R8.64+-0x8], R15 ;  /* 0xfffff80f08007986 */ /* 0x000fe2000c101906 */
[----:B------:R-:W-:Y:S01]  /*1dc0*/  IADD3 R20, P0, PT, R2, 0x10, RZ ;  /* 0x0000001002147810 */ /* 0x000fe20007f1e0ff */
[----:B------:R-:W-:Y:S02]  /*1dd0*/  IMAD R10, R10, 0x22, RZ ;  /* 0x000000220a0a7824 */ /* 0x000fe400078e02ff */
[----:B------:R-:W-:Y:S01]  /*1de0*/  STL [R36], R27 ;  /* 0x0000001b24007387 */ /* 0x000fe20000100800 */
[----:B------:R-:W-:-:S03]  /*1df0*/  FFMA R35, R24, -0.20000000298023223877, R27 ;  /* 0xbe4ccccd18237823 */ /* 0x000fc6000000001b */
[----:B------:R-:W-:Y:S01]  /*1e00*/  STG.E desc[UR6][R6.64+-0x8], R33 ;  /* 0xfffff82106007986 */ /* 0x000fe2000c101906 */
[----:B------:R-:W-:-:S03]  /*1e10*/  IADD3 R2, PT, PT, RZ, -R10, RZ ;  /* 0x8000000aff027210 */ /* 0x000fc60007ffe0ff */
[----:B------:R0:W-:Y:S04]  /*1e20*/  STG.E desc[UR6][R8.64+-0x4], R26 ;  /* 0xfffffc1a08007986 */ /* 0x0001e8000c101906 */
[----:B------:R1:W-:Y:S01]  /*1e30*/  STG.E desc[UR6][R6.64+-0x4], R29 ;  /* 0xfffffc1d06007986 */ /* 0x0003e2000c101906 */
[----:B------:R-:W-:Y:S01]  /*1e40*/  FADD R28, -R26, R35 ;  /* 0x000000231a1c7221 */ /* 0x000fe20000000100 */
[----:B------:R-:W-:Y:S02]  /*1e50*/  IADD3 R10, P1, PT, R6, 0x10, RZ ;  /* 0x00000010060a7810 */ /* 0x000fe40007f3e0ff */
[----:B0-----:R-:W-:Y:S02]  /*1e60*/  PRMT R26, R2, 0x7710, RZ ;  /* 0x00007710021a7816 */ /* 0x001fe400000000ff */
[----:B-1----:R-:W-:-:S02]  /*1e70*/  IADD3.X R29, PT, PT, RZ, R3, RZ, P0, !PT ;  /* 0x00000003ff1d7210 */ /* 0x002fc400007fe4ff */
[----:B------:R-:W-:Y:S01]  /*1e80*/  ISETP.NE.AND P0, PT, R14, RZ, PT ;  /* 0x000000ff0e00720c */ /* 0x000fe20003f05270 */
[----:B------:R-:W-:Y:S01]  /*1e90*/  IMAD.HI.U32 R2, R31, -0x33333333, RZ ;  /* 0xcccccccd1f027827 */ /* 0x000fe200078e00ff */
[----:B------:R-:W-:-:S03]  /*1ea0*/  IADD3 R23, PT, PT, R23, R26, RZ ;  /* 0x0000001a17177210 */ /* 0x000fc60007ffe0ff */
[----:B------:R-:W-:Y:S01]  /*1eb0*/  IMAD.HI.U32 R3, R34, -0x33333333, RZ ;  /* 0xcccccccd22037827 */ /* 0x000fe200078e00ff */
[----:B------:R0:W-:Y:S01]  /*1ec0*/  STG.E desc[UR6][R8.64], R35 ;  /* 0x0000002308007986 */ /* 0x0001e2000c101906 */
[----:B------:R-:W-:Y:S02]  /*1ed0*/  IADD3.X R37, PT, PT, RZ, R7, RZ, P1, !PT ;  /* 0x00000007ff257210 */ /* 0x000fe40000ffe4ff */
[----:B------:R-:W-:Y:S02]  /*1ee0*/  SHF.R.U32.HI R2, RZ, 0x2, R2 ;  /* 0x00000002ff027819 */ /* 0x000fe40000011602 */
[----:B------:R-:W-:Y:S02]  /*1ef0*/  SHF.R.U32.HI R3, RZ, 0x2, R3 ;  /* 0x00000002ff037819 */ /* 0x000fe40000011603 */
[----:B------:R-:W-:Y:S01]  /*1f00*/  LOP3.LUT R23, R23, 0xffff, RZ, 0xc0, !PT ;  /* 0x0000ffff17177812 */ /* 0x000fe200078ec0ff */
[----:B------:R1:W-:Y:S01]  /*1f10*/  STG.E desc[UR6][R6.64], R28 ;  /* 0x0000001c06007986 */ /* 0x0003e2000c101906 */
[----:B0-----:R-:W-:-:S02]  /*1f20*/  IADD3 R8, P1, PT, R8, 0x10, RZ ;  /* 0x0000001008087810 */ /* 0x001fc40007f3e0ff */
[----:B------:R-:W-:Y:S02]  /*1f30*/  PRMT R15, R23, 0x8880, RZ ;  /* 0x00008880170f7816 */ /* 0x000fe400000000ff */
[----:B------:R-:W-:Y:S01]  /*1f40*/  IADD3.X R9, PT, PT, RZ, R9, RZ, P1, !PT ;  /* 0x00000009ff097210 */ /* 0x000fe20000ffe4ff */
[----:B-1----:R-:W-:Y:S02]  /*1f50*/  IMAD R7, R2, -0x5, R31 ;  /* 0xfffffffb02077824 */ /* 0x002fe400078e021f */
[----:B------:R-:W-:Y:S01]  /*1f60*/  IMAD R6, R3, -0x5, R34 ;  /* 0xfffffffb03067824 */ /* 0x000fe200078e0222 */
[----:B------:R-:W-:Y:S06]  /*1f70*/  @P0 BRA `(.L_x_15) ;  /* 0xfffffff000fc0947 */ /* 0x000fec000383ffff */
[----:B------:R-:W-:-:S07]  /*1f80*/  IADD3 R23, PT, PT, R22, 0x26, RZ ;  /* 0x0000002616177810 */ /* 0x000fce0007ffe0ff */
.L_x_14:
[----:B------:R-:W-:-:S13]  /*1f90*/  ISETP.NE.AND P0, PT, R11, RZ, PT ;  /* 0x000000ff0b00720c */ /* 0x000fda0003f05270 */
[----:B------:R-:W-:Y:S05]  /*1fa0*/  @!P0 EXIT ;  /* 0x000000000000894d */ /* 0x000fea0003800000 */
[----:B------:R-:W0:Y:S01]  /*1fb0*/  LDC.64 R4, c[0x0][0x3a0] ;  /* 0x0000e800ff047b82 */ /* 0x000e220000000a00 */
[----:B------:R-:W-:Y:S01]  /*1fc0*/  IMAD.WIDE.U32 R8, R23, 0x4, R18 ;  /* 0x0000000417087825 */ /* 0x000fe200078e0012 */
[----:B------:R-:W-:-:S03]  /*1fd0*/  IADD3 R11, PT, PT, -R11, RZ, RZ ;  /* 0x000000ff0b0b7210 */ /* 0x000fc60007ffe1ff */
[----:B------:R-:W-:-:S03]  /*1fe0*/  IMAD.WIDE.U32 R16, R23, 0x4, R16 ;  /* 0x0000000417107825 */ /* 0x000fc600078e0010 */
[----:B------:R-:W1:Y:S01]  /*1ff0*/  LDC.64 R2, c[0x0][0x398] ;  /* 0x0000e600ff027b82 */ /* 0x000e620000000a00 */
[----:B0-----:R-:W-:-:S03]  /*2000*/  IMAD.WIDE.U32 R4, R23, 0x4, R4 ;  /* 0x0000000417047825 */ /* 0x001fc600078e0004 */
[----:B------:R-:W-:Y:S02]  /*2010*/  MOV R10, R4 ;  /* 0x00000004000a7202 */ /* 0x000fe40000000f00 */
[----:B------:R-:W-:Y:S01]  /*2020*/  MOV R19, R5 ;  /* 0x0000000500137202 */ /* 0x000fe20000000f00 */
[----:B-1----:R-:W-:-:S03]  /*2030*/  IMAD.WIDE.U32 R2, R23, 0x4, R2 ;  /* 0x0000000417027825 */ /* 0x002fc600078e0002 */
[----:B------:R-:W-:Y:S02]  /*2040*/  MOV R14, R2 ;  /* 0x00000002000e7202 */ /* 0x000fe40000000f00 */
[----:B------:R-:W-:-:S07]  /*2050*/  MOV R23, R3 ;  /* 0x0000000300177202 */ /* 0x000fce0000000f00 */
.L_x_16:
[----:B------:R-:W-:Y:S02]  /*2060*/  MOV R2, R16 ;  /* 0x0000001000027202 */ /* 0x000fe40000000f00 */
[----:B------:R-:W-:Y:S02]  /*2070*/  MOV R5, R9 ;  /* 0x0000000900057202 */ /* 0x000fe40000000f00 */
[----:B------:R-:W-:Y:S02]  /*2080*/  MOV R3, R17 ;  /* 0x0000001100037202 */ /* 0x000fe40000000f00 */
[----:B------:R-:W-:-:S03]  /*2090*/  MOV R4, R8 ;  /* 0x0000000800047202 */ /* 0x000fc60000000f00 */
[----:B------:R-:W2:Y:S04]  /*20a0*/  LDG.E.CONSTANT R2, desc[UR6][R2.64] ;  /* 0x0000000602027981 */ /* 0x000ea8000c1e9900 */
[----:B------:R-:W2:Y:S01]  /*20b0*/  LDG.E.CONSTANT R5, desc[UR6][R4.64] ;  /* 0x0000000604057981 */ /* 0x000ea2000c1e9900 */
[----:B------:R-:W-:Y:S02]  /*20c0*/  LEA R31, R15, R12, 0x2 ;  /* 0x0000000c0f1f7211 */ /* 0x000fe400078e10ff */
[----:B------:R-:W-:-:S03]  /*20d0*/  LEA R33, R7, R0, 0x2 ;  /* 0x0000000007217211 */ /* 0x000fc600078e10ff */
[----:B------:R-:W3:Y:S01]  /*20e0*/  LDL R27, [R31] ;  /* 0x000000001f1b7983 */ /* 0x000ee20000100800 */
[----:B------:R-:W-:Y:S01]  /*20f0*/  LEA R22, R6, R13, 0x2 ;  /* 0x0000000d06167211 */ /* 0x000fe200078e10ff */
[----:B--2---:R-:W-:-:S04]  /*2100*/  FADD R18, R2, R5 ;  /* 0x0000000502127221 */ /* 0x004fc80000000000 */
[----:B------:R-:W-:-:S05]  /*2110*/  FMUL R18, R18, 0.5 ;  /* 0x3f00000012127820 */ /* 0x000fca0000400000 */
[----:B------:R-:W-:Y:S04]  /*2120*/  STL [R31], R18 ;  /* 0x000000121f007387 */ /* 0x000fe80000100800 */
[----:B------:R-:W2:Y:S04]  /*2130*/  LDL R29, [R33] ;  /* 0x00000000211d7983 */ /* 0x000ea80000100800 */
[----:B------:R0:W-:Y:S04]  /*2140*/  STL [R33], R18 ;  /* 0x0000001221007387 */ /* 0x0001e80000100800 */
[----:B------:R-:W4:Y:S01]  /*2150*/  LDL R20, [R22] ;  /* 0x0000000016147983 */ /* 0x000f220000100800 */
[----:B---3--:R-:W-:-:S04]  /*2160*/  FADD R2, R18, -R27 ;  /* 0x8000001b12027221 */ /* 0x008fc80000000000 */
[----:B------:R-:W-:-:S04]  /*2170*/  FADD R21, R2, R21 ;  /* 0x0000001502157221 */ /* 0x000fc80000000000 */
[----:B------:R-:W-:Y:S01]  /*2180*/  FMUL R2, R21, -0.029411764815449714661 ;  /* 0xbcf0f0f115027820 */ /* 0x000fe20000400000 */
[----:B------:R-:W-:Y:S02]  /*2190*/  IADD3 R15, PT, PT, R15, 0x1, RZ ;  /* 0x000000010f0f7810 */ /* 0x000fe40007ffe0ff */
[----:B------:R-:W-:-:S04]  /*21a0*/  IADD3 R11, PT, PT, R11, 0x1, RZ ;  /* 0x000000010b0b7810 */ /* 0x000fc80007ffe0ff */
[----:B------:R-:W-:Y:S02]  /*21b0*/  ISETP.NE.AND P0, PT, R11, RZ, PT ;  /* 0x000000ff0b00720c */ /* 0x000fe40003f05270 */
[----:B------:R-:W-:Y:S02]  /*21c0*/  IADD3 R7, PT, PT, R7, 0x1, RZ ;  /* 0x0000000107077810 */ /* 0x000fe40007ffe0ff */
[----:B------:R-:W-:Y:S02]  /*21d0*/  IADD3 R6, PT, PT, R6, 0x1, RZ ;  /* 0x0000000106067810 */ /* 0x000fe40007ffe0ff */
[----:B------:R-:W-:Y:S02]  /*21e0*/  ISETP.NE.AND P5, PT, R7, 0x5, PT ;  /* 0x000000050700780c */ /* 0x000fe40003fa5270 */
[----:B------:R-:W-:Y:S02]  /*21f0*/  ISETP.NE.AND P6, PT, R6, 0x5, PT ;  /* 0x000000050600780c */ /* 0x000fe40003fc5270 */
[----:B------:R-:W-:-:S02]  /*2200*/  IADD3 R8, P3, PT, R8, 0x4, RZ ;  /* 0x0000000408087810 */ /* 0x000fc40007f7e0ff */
[----:B------:R-:W-:Y:S02]  /*2210*/  IADD3 R16, P4, PT, R16, 0x4, RZ ;  /* 0x0000000410107810 */ /* 0x000fe40007f9e0ff */
[----:B------:R-:W-:Y:S02]  /*2220*/  SEL R7, R7, RZ, P5 ;  /* 0x000000ff07077207 */ /* 0x000fe40002800000 */
[----:B------:R-:W-:Y:S02]  /*2230*/  SEL R6, R6, RZ, P6 ;  /* 0x000000ff06067207 */ /* 0x000fe40003000000 */
[----:B------:R-:W-:Y:S02]  /*2240*/  IADD3.X R9, PT, PT, RZ, R9, RZ, P3, !PT ;  /* 0x00000009ff097210 */ /* 0x000fe40001ffe4ff */
[----:B------:R-:W-:Y:S01]  /*2250*/  IADD3.X R17, PT, PT, RZ, R17, RZ, P4, !PT ;  /* 0x00000011ff117210 */ /* 0x000fe200027fe4ff */
[----:B--2---:R-:W-:-:S04]  /*2260*/  FADD R4, R18, -R29 ;  /* 0x8000001d12047221 */ /* 0x004fc80000000000 */
[----:B------:R-:W-:-:S04]  /*2270*/  FADD R25, R4, R25 ;  /* 0x0000001904197221 */ /* 0x000fc80000000000 */
[----:B------:R-:W-:Y:S01]  /*2280*/  FFMA R3, R25, 0.20000000298023223877, R2 ;  /* 0x3e4ccccd19037823 */ /* 0x000fe20000000002 */
[----:B------:R-:W-:-:S04]  /*2290*/  IMAD.HI R4, R15, 0x78787879, RZ ;  /* 0x787878790f047827 */ /* 0x000fc800078e02ff */
[----:B----4-:R-:W-:-:S04]  /*22a0*/  FADD R5, R3, -R20 ;  /* 0x8000001403057221 */ /* 0x010fc80000000000 */
[----:B------:R-:W-:Y:S01]  /*22b0*/  FADD R24, R5, R24 ;  /* 0x0000001805187221 */ /* 0x000fe20000000000 */
[----:B------:R-:W-:Y:S01]  /*22c0*/  SHF.R.U32.HI R5, RZ, 0x1f, R4 ;  /* 0x0000001fff057819 */ /* 0x000fe20000011604 */
[----:B------:R1:W-:Y:S02]  /*22d0*/  STL [R22], R3 ;  /* 0x0000000316007387 */ /* 0x0003e40000100800 */
[----:B------:R-:W-:Y:S01]  /*22e0*/  FFMA R2, R24, -0.20000000298023223877, R3 ;  /* 0xbe4ccccd18027823 */ /* 0x000fe20000000003 */
[----:B------:R-:W-:Y:S02]  /*22f0*/  LEA.HI.SX32 R4, R4, R5, 0x1c ;  /* 0x0000000504047211 */ /* 0x000fe400078fe2ff */
[----:B0-----:R-:W-:Y:S01]  /*2300*/  MOV R18, R10 ;  /* 0x0000000a00127202 */ /* 0x001fe20000000f00 */
[----:B------:R-:W-:Y:S01]  /*2310*/  FADD R5, R2, -R35 ;  /* 0x8000002302057221 */ /* 0x000fe20000000000 */
[----:B------:R-:W-:Y:S02]  /*2320*/  IADD3 R10, P1, PT, R10, 0x4, RZ ;  /* 0x000000040a0a7810 */ /* 0x000fe40007f3e0ff */
[----:B-1----:R-:W-:-:S02]  /*2330*/  MOV R22, R14 ;  /* 0x0000000e00167202 */ /* 0x002fc40000000f00 */
[----:B------:R-:W-:Y:S01]  /*2340*/  IADD3 R14, P2, PT, R14, 0x4, RZ ;  /* 0x000000040e0e7810 */ /* 0x000fe20007f5e0ff */
[----:B------:R-:W-:Y:S02]  /*2350*/  IMAD R15, R4, -0x22, R15 ;  /* 0xffffffde040f7824 */ /* 0x000fe400078e020f */
[----:B------:R0:W-:Y:S01]  /*2360*/  STG.E desc[UR6][R22.64], R2 ;  /* 0x0000000216007986 */ /* 0x0001e2000c101906 */
[----:B------:R-:W-:-:S03]  /*2370*/  MOV R35, R2 ;  /* 0x0000000200237202 */ /* 0x000fc60000000f00 */
[----:B------:R1:W-:Y:S01]  /*2380*/  STG.E desc[UR6][R18.64], R5 ;  /* 0x0000000512007986 */ /* 0x0003e2000c101906 */
[----:B0-----:R-:W-:Y:S02]  /*2390*/  IADD3.X R23, PT, PT, RZ, R23, RZ, P2, !PT ;  /* 0x00000017ff177210 */ /* 0x001fe400017fe4ff */
[----:B-1----:R-:W-:Y:S01]  /*23a0*/  IADD3.X R19, PT, PT, RZ, R19, RZ, P1, !PT ;  /* 0x00000013ff137210 */ /* 0x002fe20000ffe4ff */
[----:B------:R-:W-:Y:S06]  /*23b0*/  @P0 BRA `(.L_x_16) ;  /* 0xfffffffc00280947 */ /* 0x000fec000383ffff */
[----:B------:R-:W-:Y:S05]  /*23c0*/  EXIT ;  /* 0x000000000000794d */ /* 0x000fea0003800000 */
.L_x_17:
        /* <DEDUP_REMOVED lines=11> */
.L_x_19:


//--------------------- .nv.shared.reserved.0     --------------------------
	.section	.nv.shared.reserved.0,"aw",@nobits
	.weak		__nv_reservedSMEM_offset_0_alias
	.size		__nv_reservedSMEM_offset_0_alias, 0, 64
	.other		__nv_reservedSMEM_offset_0_alias,@"STO_CUDA_RESERVED_SHARED STV_DEFAULT"
__nv_reservedSMEM_offset_0_alias:
	.zero		0
	.zero		64


//--------------------- .nv.constant0.acosc_many_series_one_param_f32 --------------------------
	.section	.nv.constant0.acosc_many_series_one_param_f32,"a",@progbits
	.sectionflags	@""
	.align	4
.nv.constant0.acosc_many_series_one_param_f32:
	.zero		944


//--------------------- .nv.constant0.acosc_batch_f32 --------------------------
	.section	.nv.constant0.acosc_batch_f32,"a",@progbits
	.sectionflags	@""
	.align	4
.nv.constant0.acosc_batch_f32:
	.zero		936


//--------------------- SYMBOLS --------------------------

	.type		.nv.reservedSmem.offset0,@object
	.size		.nv.reservedSmem.offset0,0x4
